//
// Generated by NVIDIA NVVM Compiler
//
// Compiler Build ID: CL-36424714
// Cuda compilation tools, release 13.0, V13.0.88
// Based on NVVM 20.0.0
//

.version 9.0
.target sm_100
.address_size 64

	// .globl	labelWithSingleLinks
.extern .func  (.param .b32 func_retval0) vprintf
(
	.param .b64 vprintf_param_0,
	.param .b64 vprintf_param_1
)
;
// _ZZ29globalizeSingleLinkHorizontalE11sharedLinks has been demoted
// _ZZ27globalizeSingleLinkVerticalE11sharedLinks has been demoted
// _ZZ31labelWithSharedLinksInterleavedE11sharedLinks has been demoted
// _ZZ20labelWithSharedLinksE11sharedLinks has been demoted
.global .align 1 .b8 $str[23] = {102, 105, 114, 115, 116, 66, 111, 114, 100, 101, 114, 76, 105, 110, 107, 73, 100, 120, 32, 37, 100, 10};
.global .align 1 .b8 $str$1[18] = {114, 111, 119, 58, 32, 37, 100, 44, 32, 99, 111, 108, 58, 32, 37, 100, 10};
.global .align 1 .b8 $str$2[8] = {109, 97, 116, 99, 104, 32, 10};
.global .align 1 .b8 $str$3[13] = {111, 117, 116, 32, 105, 116, 101, 114, 32, 37, 100, 10};

.visible .entry labelWithSingleLinks(
	.param .u64 .ptr .align 1 labelWithSingleLinks_param_0,
	.param .u64 .ptr .align 1 labelWithSingleLinks_param_1,
	.param .u64 .ptr .align 1 labelWithSingleLinks_param_2,
	.param .u64 .ptr .align 1 labelWithSingleLinks_param_3,
	.param .u64 .ptr .align 1 labelWithSingleLinks_param_4,
	.param .u32 labelWithSingleLinks_param_5,
	.param .u32 labelWithSingleLinks_param_6
)
{
	.reg .pred 	%p<20>;
	.reg .b16 	%rs<100>;
	.reg .b32 	%r<22>;
	.reg .b64 	%rd<35>;

	ld.param.u64 	%rd8, [labelWithSingleLinks_param_0];
	ld.param.u64 	%rd9, [labelWithSingleLinks_param_1];
	ld.param.u64 	%rd10, [labelWithSingleLinks_param_2];
	ld.param.u64 	%rd11, [labelWithSingleLinks_param_3];
	ld.param.u64 	%rd12, [labelWithSingleLinks_param_4];
	ld.param.u32 	%r5, [labelWithSingleLinks_param_5];
	ld.param.u32 	%r7, [labelWithSingleLinks_param_6];
	cvta.to.global.u64 	%rd1, %rd12;
	cvta.to.global.u64 	%rd2, %rd11;
	cvta.to.global.u64 	%rd3, %rd10;
	mov.u32 	%r8, %ctaid.x;
	mov.u32 	%r9, %ntid.x;
	mov.u32 	%r10, %tid.x;
	mad.lo.s32 	%r1, %r8, %r9, %r10;
	mov.u32 	%r11, %ctaid.y;
	mov.u32 	%r12, %ntid.y;
	mov.u32 	%r13, %tid.y;
	mad.lo.s32 	%r14, %r11, %r12, %r13;
	setp.ge.u32 	%p1, %r1, %r5;
	setp.ge.u32 	%p2, %r14, %r7;
	or.pred  	%p3, %p1, %p2;
	@%p3 bra 	$L__BB0_18;
	mul.lo.s32 	%r3, %r5, %r14;
	add.s32 	%r4, %r3, %r1;
	cvt.u64.u32 	%rd13, %r4;
	add.s64 	%rd14, %rd3, %rd13;
	ld.global.u8 	%rs1, [%rd14];
	add.s64 	%rd15, %rd2, %rd13;
	ld.global.u8 	%rs2, [%rd15];
	add.s64 	%rd16, %rd1, %rd13;
	ld.global.u8 	%rs3, [%rd16];
	add.s32 	%r15, %r5, -1;
	setp.ge.u32 	%p4, %r1, %r15;
	mov.b16 	%rs96, 0;
	@%p4 bra 	$L__BB0_5;
	add.s32 	%r16, %r4, 1;
	cvt.u64.u32 	%rd4, %r16;
	add.s64 	%rd17, %rd3, %rd4;
	ld.global.u8 	%rs18, [%rd17];
	min.u16 	%rs21, %rs18, %rs1;
	max.u16 	%rs22, %rs18, %rs1;
	sub.s16 	%rs23, %rs22, %rs21;
	setp.gt.u16 	%p5, %rs23, 19;
	@%p5 bra 	$L__BB0_5;
	add.s64 	%rd18, %rd1, %rd4;
	ld.global.u8 	%rs4, [%rd18];
	add.s64 	%rd19, %rd2, %rd4;
	ld.global.u8 	%rs25, [%rd19];
	min.u16 	%rs28, %rs25, %rs2;
	max.u16 	%rs29, %rs25, %rs2;
	sub.s16 	%rs30, %rs29, %rs28;
	setp.gt.u16 	%p6, %rs30, 19;
	@%p6 bra 	$L__BB0_5;
	min.u16 	%rs33, %rs4, %rs3;
	max.u16 	%rs34, %rs4, %rs3;
	sub.s16 	%rs35, %rs34, %rs33;
	setp.lt.u16 	%p7, %rs35, 20;
	selp.u16 	%rs96, 1, 0, %p7;
$L__BB0_5:
	setp.eq.s32 	%p8, %r1, 0;
	mov.b16 	%rs97, 0;
	@%p8 bra 	$L__BB0_9;
	add.s32 	%r17, %r4, -1;
	cvt.u64.u32 	%rd5, %r17;
	add.s64 	%rd20, %rd3, %rd5;
	ld.global.u8 	%rs38, [%rd20];
	min.u16 	%rs41, %rs38, %rs1;
	max.u16 	%rs42, %rs38, %rs1;
	sub.s16 	%rs43, %rs42, %rs41;
	setp.gt.u16 	%p9, %rs43, 19;
	@%p9 bra 	$L__BB0_9;
	add.s64 	%rd21, %rd1, %rd5;
	ld.global.u8 	%rs7, [%rd21];
	add.s64 	%rd22, %rd2, %rd5;
	ld.global.u8 	%rs45, [%rd22];
	min.u16 	%rs48, %rs45, %rs2;
	max.u16 	%rs49, %rs45, %rs2;
	sub.s16 	%rs50, %rs49, %rs48;
	setp.gt.u16 	%p10, %rs50, 19;
	@%p10 bra 	$L__BB0_9;
	min.u16 	%rs53, %rs7, %rs3;
	max.u16 	%rs54, %rs7, %rs3;
	sub.s16 	%rs55, %rs54, %rs53;
	setp.lt.u16 	%p11, %rs55, 20;
	selp.u16 	%rs97, 1, 0, %p11;
$L__BB0_9:
	add.s32 	%r18, %r7, -1;
	setp.ge.u32 	%p12, %r14, %r18;
	mov.b16 	%rs98, 0;
	@%p12 bra 	$L__BB0_13;
	add.s32 	%r19, %r4, %r5;
	cvt.u64.u32 	%rd6, %r19;
	add.s64 	%rd23, %rd3, %rd6;
	ld.global.u8 	%rs58, [%rd23];
	min.u16 	%rs61, %rs58, %rs1;
	max.u16 	%rs62, %rs58, %rs1;
	sub.s16 	%rs63, %rs62, %rs61;
	setp.gt.u16 	%p13, %rs63, 19;
	@%p13 bra 	$L__BB0_13;
	add.s64 	%rd24, %rd1, %rd6;
	ld.global.u8 	%rs10, [%rd24];
	add.s64 	%rd25, %rd2, %rd6;
	ld.global.u8 	%rs65, [%rd25];
	min.u16 	%rs68, %rs65, %rs2;
	max.u16 	%rs69, %rs65, %rs2;
	sub.s16 	%rs70, %rs69, %rs68;
	setp.gt.u16 	%p14, %rs70, 19;
	@%p14 bra 	$L__BB0_13;
	min.u16 	%rs73, %rs10, %rs3;
	max.u16 	%rs74, %rs10, %rs3;
	sub.s16 	%rs75, %rs74, %rs73;
	setp.lt.u16 	%p15, %rs75, 20;
	selp.u16 	%rs98, 1, 0, %p15;
$L__BB0_13:
	setp.eq.s32 	%p16, %r14, 0;
	mov.b16 	%rs99, 0;
	@%p16 bra 	$L__BB0_17;
	sub.s32 	%r20, %r3, %r5;
	add.s32 	%r21, %r20, %r1;
	cvt.u64.u32 	%rd26, %r21;
	add.s64 	%rd27, %rd3, %rd26;
	ld.global.u8 	%rs78, [%rd27];
	add.s64 	%rd7, %rd2, %rd26;
	add.s64 	%rd28, %rd1, %rd26;
	ld.global.u8 	%rs13, [%rd28];
	min.u16 	%rs81, %rs78, %rs1;
	max.u16 	%rs82, %rs78, %rs1;
	sub.s16 	%rs83, %rs82, %rs81;
	setp.gt.u16 	%p17, %rs83, 19;
	@%p17 bra 	$L__BB0_17;
	ld.global.u8 	%rs85, [%rd7];
	min.u16 	%rs88, %rs85, %rs2;
	max.u16 	%rs89, %rs85, %rs2;
	sub.s16 	%rs90, %rs89, %rs88;
	setp.gt.u16 	%p18, %rs90, 19;
	@%p18 bra 	$L__BB0_17;
	min.u16 	%rs93, %rs13, %rs3;
	max.u16 	%rs94, %rs13, %rs3;
	sub.s16 	%rs95, %rs94, %rs93;
	setp.lt.u16 	%p19, %rs95, 20;
	selp.u16 	%rs99, 1, 0, %p19;
$L__BB0_17:
	cvta.to.global.u64 	%rd29, %rd9;
	mul.wide.u32 	%rd30, %r4, 8;
	add.s64 	%rd31, %rd29, %rd30;
	st.global.v4.u16 	[%rd31], {%rs96, %rs98, %rs97, %rs99};
	cvta.to.global.u64 	%rd32, %rd8;
	mul.wide.u32 	%rd33, %r4, 4;
	add.s64 	%rd34, %rd32, %rd33;
	st.global.u32 	[%rd34], %r4;
$L__BB0_18:
	ret;

}
	// .globl	globalizeSingleLinkHorizontal
.visible .entry globalizeSingleLinkHorizontal(
	.param .u64 .ptr .align 1 globalizeSingleLinkHorizontal_param_0,
	.param .u32 globalizeSingleLinkHorizontal_param_1,
	.param .u32 globalizeSingleLinkHorizontal_param_2
)
{
	.reg .pred 	%p<23>;
	.reg .b16 	%rs<98>;
	.reg .b32 	%r<62>;
	.reg .b64 	%rd<7>;
	// demoted variable
	.shared .align 8 .b8 _ZZ29globalizeSingleLinkHorizontalE11sharedLinks[16384];
	ld.param.u64 	%rd3, [globalizeSingleLinkHorizontal_param_0];
	ld.param.u32 	%r21, [globalizeSingleLinkHorizontal_param_1];
	ld.param.u32 	%r22, [globalizeSingleLinkHorizontal_param_2];
	cvta.to.global.u64 	%rd1, %rd3;
	mov.u32 	%r1, %tid.x;
	mov.u32 	%r24, %ctaid.y;
	mov.u32 	%r25, %ntid.y;
	mov.u32 	%r26, %tid.y;
	mad.lo.s32 	%r27, %r24, %r25, %r26;
	setp.ge.u32 	%p1, %r1, %r21;
	setp.ge.u32 	%p2, %r27, %r22;
	or.pred  	%p3, %p1, %p2;
	@%p3 bra 	$L__BB1_40;
	mul.lo.s32 	%r3, %r21, %r27;
	add.s32 	%r28, %r3, %r1;
	mul.wide.u32 	%rd4, %r28, 8;
	add.s64 	%rd2, %rd1, %rd4;
	ld.global.v4.u16 	{%rs86, %rs40, %rs41, %rs42}, [%rd2];
	mov.b32 	%r5, {%rs41, %rs42};
	mov.b32 	%r4, {%rs86, %rs40};
	shl.b32 	%r29, %r1, 3;
	mov.u32 	%r30, _ZZ29globalizeSingleLinkHorizontalE11sharedLinks;
	add.s32 	%r6, %r30, %r29;
	st.shared.v4.u16 	[%r6], {%rs86, %rs40, %rs41, %rs42};
	or.b32  	%r7, %r1, 1024;
	setp.ge.u32 	%p4, %r7, %r21;
	@%p4 bra 	$L__BB1_3;
	add.s32 	%r31, %r7, %r3;
	mul.wide.u32 	%rd5, %r31, 8;
	add.s64 	%rd6, %rd1, %rd5;
	ld.global.v4.u16 	{%rs82, %rs79, %rs78, %rs77}, [%rd6];
	st.shared.v4.u16 	[%r6+8192], {%rs82, %rs79, %rs78, %rs77};
$L__BB1_3:
	setp.ge.u32 	%p5, %r7, %r21;
	bar.sync 	0;
	sub.s32 	%r8, 1024, %r1;
	@%p5 bra 	$L__BB1_7;
	cvt.u32.u16 	%r9, %rs82;
	setp.le.u32 	%p6, %r8, %r9;
	@%p6 bra 	$L__BB1_6;
	shl.b32 	%r32, %r9, 3;
	add.s32 	%r33, %r6, %r32;
	ld.shared.u16 	%rs43, [%r33+8192];
	add.s16 	%rs82, %rs43, %rs82;
$L__BB1_6:
	st.shared.v4.u16 	[%r6+8192], {%rs82, %rs79, %rs78, %rs77};
	bar.sync 	0;
$L__BB1_7:
	cvt.u32.u16 	%r10, %rs86;
	add.s32 	%r34, %r1, %r10;
	setp.ge.u32 	%p7, %r34, %r21;
	@%p7 bra 	$L__BB1_9;
	shl.b32 	%r35, %r10, 3;
	add.s32 	%r36, %r6, %r35;
	ld.shared.u16 	%rs44, [%r36];
	add.s16 	%rs86, %rs44, %rs86;
$L__BB1_9:
	setp.ge.u32 	%p8, %r7, %r21;
	{ .reg .b16 tmp; mov.b32 {tmp, %rs45}, %r4; }
	mov.b32 	{%rs46, %rs47}, %r5;
	st.shared.v4.u16 	[%r6], {%rs86, %rs45, %rs46, %rs47};
	bar.sync 	0;
	@%p8 bra 	$L__BB1_13;
	cvt.u32.u16 	%r11, %rs82;
	setp.le.u32 	%p9, %r8, %r11;
	@%p9 bra 	$L__BB1_12;
	shl.b32 	%r37, %r11, 3;
	add.s32 	%r38, %r6, %r37;
	ld.shared.u16 	%rs48, [%r38+8192];
	add.s16 	%rs82, %rs48, %rs82;
$L__BB1_12:
	st.shared.v4.u16 	[%r6+8192], {%rs82, %rs79, %rs78, %rs77};
	bar.sync 	0;
$L__BB1_13:
	cvt.u32.u16 	%r12, %rs86;
	add.s32 	%r39, %r1, %r12;
	setp.ge.u32 	%p10, %r39, %r21;
	@%p10 bra 	$L__BB1_15;
	shl.b32 	%r40, %r12, 3;
	add.s32 	%r41, %r6, %r40;
	ld.shared.u16 	%rs49, [%r41];
	add.s16 	%rs86, %rs49, %rs86;
$L__BB1_15:
	setp.ge.u32 	%p11, %r7, %r21;
	st.shared.v4.u16 	[%r6], {%rs86, %rs45, %rs46, %rs47};
	bar.sync 	0;
	@%p11 bra 	$L__BB1_19;
	cvt.u32.u16 	%r13, %rs82;
	setp.le.u32 	%p12, %r8, %r13;
	@%p12 bra 	$L__BB1_18;
	shl.b32 	%r42, %r13, 3;
	add.s32 	%r43, %r6, %r42;
	ld.shared.u16 	%rs53, [%r43+8192];
	add.s16 	%rs82, %rs53, %rs82;
$L__BB1_18:
	st.shared.v4.u16 	[%r6+8192], {%rs82, %rs79, %rs78, %rs77};
	bar.sync 	0;
$L__BB1_19:
	cvt.u32.u16 	%r14, %rs86;
	add.s32 	%r44, %r1, %r14;
	setp.ge.u32 	%p13, %r44, %r21;
	@%p13 bra 	$L__BB1_21;
	shl.b32 	%r45, %r14, 3;
	add.s32 	%r46, %r6, %r45;
	ld.shared.u16 	%rs54, [%r46];
	add.s16 	%rs86, %rs54, %rs86;
$L__BB1_21:
	setp.ge.u32 	%p14, %r7, %r21;
	st.shared.v4.u16 	[%r6], {%rs86, %rs45, %rs46, %rs47};
	bar.sync 	0;
	@%p14 bra 	$L__BB1_25;
	cvt.u32.u16 	%r15, %rs82;
	setp.le.u32 	%p15, %r8, %r15;
	@%p15 bra 	$L__BB1_24;
	shl.b32 	%r47, %r15, 3;
	add.s32 	%r48, %r6, %r47;
	ld.shared.u16 	%rs58, [%r48+8192];
	add.s16 	%rs82, %rs58, %rs82;
$L__BB1_24:
	st.shared.v4.u16 	[%r6+8192], {%rs82, %rs79, %rs78, %rs77};
	bar.sync 	0;
$L__BB1_25:
	cvt.u32.u16 	%r16, %rs86;
	add.s32 	%r49, %r1, %r16;
	setp.ge.u32 	%p16, %r49, %r21;
	@%p16 bra 	$L__BB1_27;
	shl.b32 	%r50, %r16, 3;
	add.s32 	%r51, %r6, %r50;
	ld.shared.u16 	%rs59, [%r51];
	add.s16 	%rs86, %rs59, %rs86;
$L__BB1_27:
	setp.ge.u32 	%p17, %r7, %r21;
	st.shared.v4.u16 	[%r6], {%rs86, %rs45, %rs46, %rs47};
	bar.sync 	0;
	@%p17 bra 	$L__BB1_31;
	cvt.u32.u16 	%r17, %rs82;
	setp.le.u32 	%p18, %r8, %r17;
	@%p18 bra 	$L__BB1_30;
	shl.b32 	%r52, %r17, 3;
	add.s32 	%r53, %r6, %r52;
	ld.shared.u16 	%rs63, [%r53+8192];
	add.s16 	%rs82, %rs63, %rs82;
$L__BB1_30:
	st.shared.v4.u16 	[%r6+8192], {%rs82, %rs79, %rs78, %rs77};
	bar.sync 	0;
$L__BB1_31:
	cvt.u32.u16 	%r18, %rs86;
	add.s32 	%r54, %r1, %r18;
	setp.ge.u32 	%p19, %r54, %r21;
	@%p19 bra 	$L__BB1_33;
	shl.b32 	%r55, %r18, 3;
	add.s32 	%r56, %r6, %r55;
	ld.shared.u16 	%rs64, [%r56];
	add.s16 	%rs86, %rs64, %rs86;
$L__BB1_33:
	setp.ge.u32 	%p20, %r7, %r21;
	st.shared.v4.u16 	[%r6], {%rs86, %rs45, %rs46, %rs47};
	bar.sync 	0;
	@%p20 bra 	$L__BB1_37;
	cvt.u32.u16 	%r19, %rs82;
	setp.le.u32 	%p21, %r8, %r19;
	@%p21 bra 	$L__BB1_36;
	shl.b32 	%r57, %r19, 3;
	add.s32 	%r58, %r6, %r57;
	ld.shared.u16 	%rs68, [%r58+8192];
	add.s16 	%rs82, %rs68, %rs82;
$L__BB1_36:
	st.shared.v4.u16 	[%r6+8192], {%rs82, %rs79, %rs78, %rs77};
	bar.sync 	0;
$L__BB1_37:
	cvt.u32.u16 	%r20, %rs86;
	add.s32 	%r59, %r1, %r20;
	setp.ge.u32 	%p22, %r59, %r21;
	@%p22 bra 	$L__BB1_39;
	shl.b32 	%r60, %r20, 3;
	add.s32 	%r61, %r6, %r60;
	ld.shared.u16 	%rs69, [%r61];
	add.s16 	%rs86, %rs69, %rs86;
$L__BB1_39:
	st.shared.v4.u16 	[%r6], {%rs86, %rs45, %rs46, %rs47};
	bar.sync 	0;
	ld.shared.v4.u16 	{%rs73, %rs74, %rs75, %rs76}, [%r6];
	st.global.v4.u16 	[%rd2], {%rs73, %rs74, %rs75, %rs76};
$L__BB1_40:
	ret;

}
	// .globl	globalizeSingleLinkVertical
.visible .entry globalizeSingleLinkVertical(
	.param .u64 .ptr .align 1 globalizeSingleLinkVertical_param_0,
	.param .u32 globalizeSingleLinkVertical_param_1,
	.param .u32 globalizeSingleLinkVertical_param_2
)
{
	.reg .pred 	%p<23>;
	.reg .b16 	%rs<102>;
	.reg .b32 	%r<78>;
	.reg .b64 	%rd<7>;
	// demoted variable
	.shared .align 8 .b8 _ZZ27globalizeSingleLinkVerticalE11sharedLinks[16384];
	ld.param.u64 	%rd3, [globalizeSingleLinkVertical_param_0];
	ld.param.u32 	%r21, [globalizeSingleLinkVertical_param_1];
	ld.param.u32 	%r22, [globalizeSingleLinkVertical_param_2];
	cvta.to.global.u64 	%rd1, %rd3;
	mov.u32 	%r23, %ctaid.x;
	mov.u32 	%r24, %ntid.x;
	mov.u32 	%r25, %tid.x;
	mad.lo.s32 	%r1, %r23, %r24, %r25;
	mov.u32 	%r2, %tid.y;
	setp.ge.u32 	%p1, %r1, %r21;
	setp.ge.u32 	%p2, %r2, %r22;
	or.pred  	%p3, %p1, %p2;
	@%p3 bra 	$L__BB2_40;
	mad.lo.s32 	%r3, %r21, %r2, %r1;
	mul.wide.u32 	%rd4, %r3, 8;
	add.s64 	%rd2, %rd1, %rd4;
	ld.global.v4.u16 	{%rs40, %rs90, %rs41, %rs42}, [%rd2];
	mov.b32 	%r5, {%rs41, %rs42};
	mov.b32 	%r4, {%rs40, %rs90};
	or.b32  	%r6, %r2, 1024;
	setp.ge.u32 	%p4, %r6, %r22;
	shl.b32 	%r26, %r2, 3;
	mov.u32 	%r27, _ZZ27globalizeSingleLinkVerticalE11sharedLinks;
	add.s32 	%r7, %r27, %r26;
	@%p4 bra 	$L__BB2_3;
	shl.b32 	%r28, %r21, 10;
	add.s32 	%r29, %r3, %r28;
	mul.wide.u32 	%rd5, %r29, 8;
	add.s64 	%rd6, %rd1, %rd5;
	ld.global.v4.u16 	{%rs84, %rs86, %rs82, %rs81}, [%rd6];
	st.shared.v4.u16 	[%r7+8192], {%rs84, %rs86, %rs82, %rs81};
$L__BB2_3:
	setp.ge.u32 	%p5, %r6, %r22;
	mov.b32 	{%rs43, %rs44}, %r4;
	mov.b32 	{%rs45, %rs46}, %r5;
	st.shared.v4.u16 	[%r7], {%rs43, %rs44, %rs45, %rs46};
	bar.sync 	0;
	sub.s32 	%r8, 1024, %r2;
	@%p5 bra 	$L__BB2_7;
	cvt.u32.u16 	%r9, %rs86;
	setp.le.u32 	%p6, %r8, %r9;
	@%p6 bra 	$L__BB2_6;
	add.s32 	%r30, %r2, %r9;
	shl.b32 	%r31, %r30, 3;
	add.s32 	%r33, %r27, %r31;
	ld.shared.u16 	%rs47, [%r33+8194];
	add.s16 	%rs86, %rs47, %rs86;
$L__BB2_6:
	st.shared.v4.u16 	[%r7+8192], {%rs84, %rs86, %rs82, %rs81};
	bar.sync 	0;
$L__BB2_7:
	cvt.u32.u16 	%r34, %rs90;
	add.s32 	%r10, %r2, %r34;
	setp.ge.u32 	%p7, %r10, %r22;
	@%p7 bra 	$L__BB2_9;
	shl.b32 	%r35, %r10, 3;
	add.s32 	%r37, %r27, %r35;
	ld.shared.u16 	%rs48, [%r37+2];
	add.s16 	%rs90, %rs48, %rs90;
$L__BB2_9:
	setp.ge.u32 	%p8, %r6, %r22;
	{ .reg .b16 tmp; mov.b32 {%rs49, tmp}, %r4; }
	st.shared.v4.u16 	[%r7], {%rs49, %rs90, %rs45, %rs46};
	bar.sync 	0;
	@%p8 bra 	$L__BB2_13;
	cvt.u32.u16 	%r11, %rs86;
	setp.le.u32 	%p9, %r8, %r11;
	@%p9 bra 	$L__BB2_12;
	add.s32 	%r38, %r2, %r11;
	shl.b32 	%r39, %r38, 3;
	add.s32 	%r41, %r27, %r39;
	ld.shared.u16 	%rs52, [%r41+8194];
	add.s16 	%rs86, %rs52, %rs86;
$L__BB2_12:
	st.shared.v4.u16 	[%r7+8192], {%rs84, %rs86, %rs82, %rs81};
	bar.sync 	0;
$L__BB2_13:
	cvt.u32.u16 	%r42, %rs90;
	add.s32 	%r12, %r2, %r42;
	setp.ge.u32 	%p10, %r12, %r22;
	@%p10 bra 	$L__BB2_15;
	shl.b32 	%r43, %r12, 3;
	add.s32 	%r45, %r27, %r43;
	ld.shared.u16 	%rs53, [%r45+2];
	add.s16 	%rs90, %rs53, %rs90;
$L__BB2_15:
	setp.ge.u32 	%p11, %r6, %r22;
	st.shared.v4.u16 	[%r7], {%rs49, %rs90, %rs45, %rs46};
	bar.sync 	0;
	@%p11 bra 	$L__BB2_19;
	cvt.u32.u16 	%r13, %rs86;
	setp.le.u32 	%p12, %r8, %r13;
	@%p12 bra 	$L__BB2_18;
	add.s32 	%r46, %r2, %r13;
	shl.b32 	%r47, %r46, 3;
	add.s32 	%r49, %r27, %r47;
	ld.shared.u16 	%rs57, [%r49+8194];
	add.s16 	%rs86, %rs57, %rs86;
$L__BB2_18:
	st.shared.v4.u16 	[%r7+8192], {%rs84, %rs86, %rs82, %rs81};
	bar.sync 	0;
$L__BB2_19:
	cvt.u32.u16 	%r50, %rs90;
	add.s32 	%r14, %r2, %r50;
	setp.ge.u32 	%p13, %r14, %r22;
	@%p13 bra 	$L__BB2_21;
	shl.b32 	%r51, %r14, 3;
	add.s32 	%r53, %r27, %r51;
	ld.shared.u16 	%rs58, [%r53+2];
	add.s16 	%rs90, %rs58, %rs90;
$L__BB2_21:
	setp.ge.u32 	%p14, %r6, %r22;
	st.shared.v4.u16 	[%r7], {%rs49, %rs90, %rs45, %rs46};
	bar.sync 	0;
	@%p14 bra 	$L__BB2_25;
	cvt.u32.u16 	%r15, %rs86;
	setp.le.u32 	%p15, %r8, %r15;
	@%p15 bra 	$L__BB2_24;
	add.s32 	%r54, %r2, %r15;
	shl.b32 	%r55, %r54, 3;
	add.s32 	%r57, %r27, %r55;
	ld.shared.u16 	%rs62, [%r57+8194];
	add.s16 	%rs86, %rs62, %rs86;
$L__BB2_24:
	st.shared.v4.u16 	[%r7+8192], {%rs84, %rs86, %rs82, %rs81};
	bar.sync 	0;
$L__BB2_25:
	cvt.u32.u16 	%r58, %rs90;
	add.s32 	%r16, %r2, %r58;
	setp.ge.u32 	%p16, %r16, %r22;
	@%p16 bra 	$L__BB2_27;
	shl.b32 	%r59, %r16, 3;
	add.s32 	%r61, %r27, %r59;
	ld.shared.u16 	%rs63, [%r61+2];
	add.s16 	%rs90, %rs63, %rs90;
$L__BB2_27:
	setp.ge.u32 	%p17, %r6, %r22;
	st.shared.v4.u16 	[%r7], {%rs49, %rs90, %rs45, %rs46};
	bar.sync 	0;
	@%p17 bra 	$L__BB2_31;
	cvt.u32.u16 	%r17, %rs86;
	setp.le.u32 	%p18, %r8, %r17;
	@%p18 bra 	$L__BB2_30;
	add.s32 	%r62, %r2, %r17;
	shl.b32 	%r63, %r62, 3;
	add.s32 	%r65, %r27, %r63;
	ld.shared.u16 	%rs67, [%r65+8194];
	add.s16 	%rs86, %rs67, %rs86;
$L__BB2_30:
	st.shared.v4.u16 	[%r7+8192], {%rs84, %rs86, %rs82, %rs81};
	bar.sync 	0;
$L__BB2_31:
	cvt.u32.u16 	%r66, %rs90;
	add.s32 	%r18, %r2, %r66;
	setp.ge.u32 	%p19, %r18, %r22;
	@%p19 bra 	$L__BB2_33;
	shl.b32 	%r67, %r18, 3;
	add.s32 	%r69, %r27, %r67;
	ld.shared.u16 	%rs68, [%r69+2];
	add.s16 	%rs90, %rs68, %rs90;
$L__BB2_33:
	setp.ge.u32 	%p20, %r6, %r22;
	st.shared.v4.u16 	[%r7], {%rs49, %rs90, %rs45, %rs46};
	bar.sync 	0;
	@%p20 bra 	$L__BB2_37;
	cvt.u32.u16 	%r19, %rs86;
	setp.le.u32 	%p21, %r8, %r19;
	@%p21 bra 	$L__BB2_36;
	add.s32 	%r70, %r2, %r19;
	shl.b32 	%r71, %r70, 3;
	add.s32 	%r73, %r27, %r71;
	ld.shared.u16 	%rs72, [%r73+8194];
	add.s16 	%rs86, %rs72, %rs86;
$L__BB2_36:
	st.shared.v4.u16 	[%r7+8192], {%rs84, %rs86, %rs82, %rs81};
	bar.sync 	0;
$L__BB2_37:
	cvt.u32.u16 	%r74, %rs90;
	add.s32 	%r20, %r2, %r74;
	setp.ge.u32 	%p22, %r20, %r22;
	@%p22 bra 	$L__BB2_39;
	shl.b32 	%r75, %r20, 3;
	add.s32 	%r77, %r27, %r75;
	ld.shared.u16 	%rs73, [%r77+2];
	add.s16 	%rs90, %rs73, %rs90;
$L__BB2_39:
	st.shared.v4.u16 	[%r7], {%rs49, %rs90, %rs45, %rs46};
	bar.sync 	0;
	ld.shared.v4.u16 	{%rs77, %rs78, %rs79, %rs80}, [%r7];
	st.global.v4.u16 	[%rd2], {%rs77, %rs78, %rs79, %rs80};
$L__BB2_40:
	ret;

}
	// .globl	labelWithSharedLinksInterleaved
.visible .entry labelWithSharedLinksInterleaved(
	.param .u64 .ptr .align 1 labelWithSharedLinksInterleaved_param_0,
	.param .u64 .ptr .align 1 labelWithSharedLinksInterleaved_param_1,
	.param .u64 .ptr .align 1 labelWithSharedLinksInterleaved_param_2,
	.param .u32 labelWithSharedLinksInterleaved_param_3,
	.param .u32 labelWithSharedLinksInterleaved_param_4
)
{
	.reg .pred 	%p<36>;
	.reg .b16 	%rs<155>;
	.reg .b32 	%r<158>;
	.reg .b64 	%rd<21>;
	// demoted variable
	.shared .align 8 .b8 _ZZ31labelWithSharedLinksInterleavedE11sharedLinks[8448];
	ld.param.u64 	%rd1, [labelWithSharedLinksInterleaved_param_0];
	ld.param.u64 	%rd2, [labelWithSharedLinksInterleaved_param_1];
	ld.param.u64 	%rd3, [labelWithSharedLinksInterleaved_param_2];
	ld.param.u32 	%r29, [labelWithSharedLinksInterleaved_param_3];
	ld.param.u32 	%r31, [labelWithSharedLinksInterleaved_param_4];
	mov.u32 	%r32, %ctaid.x;
	mov.u32 	%r33, %ntid.x;
	mov.u32 	%r1, %tid.x;
	mad.lo.s32 	%r2, %r32, %r33, %r1;
	mov.u32 	%r34, %ctaid.y;
	mov.u32 	%r35, %ntid.y;
	mov.u32 	%r3, %tid.y;
	mad.lo.s32 	%r36, %r34, %r35, %r3;
	setp.ge.u32 	%p5, %r2, %r29;
	setp.ge.u32 	%p6, %r36, %r31;
	or.pred  	%p7, %p5, %p6;
	@%p7 bra 	$L__BB3_42;
	cvta.to.global.u64 	%rd4, %rd3;
	mad.lo.s32 	%r5, %r29, %r36, %r2;
	mul.wide.u32 	%rd5, %r5, 4;
	add.s64 	%rd6, %rd4, %rd5;
	.pragma "used_bytes_mask 7";
	ld.global.u32 	%r37, [%rd6];
	bfe.u32 	%r38, %r37, 0, 8;
	cvt.u16.u32 	%rs45, %r38;
	and.b16  	%rs46, %rs45, 255;
	bfe.u32 	%r40, %r37, 8, 8;
	cvt.u16.u32 	%rs47, %r40;
	and.b16  	%rs48, %rs47, 255;
	bfe.u32 	%r42, %r37, 16, 8;
	cvt.u16.u32 	%rs49, %r42;
	and.b16  	%rs50, %rs49, 255;
	add.s32 	%r44, %r29, -1;
	setp.lt.u32 	%p8, %r2, %r44;
	selp.u32 	%r45, 1, 0, %p8;
	add.s32 	%r46, %r31, -1;
	setp.lt.u32 	%p9, %r36, %r46;
	setp.ne.s32 	%p10, %r2, 0;
	selp.s32 	%r47, -1, 0, %p10;
	setp.ne.s32 	%p11, %r36, 0;
	add.s32 	%r48, %r5, %r45;
	mul.wide.u32 	%rd7, %r48, 4;
	add.s64 	%rd8, %rd4, %rd7;
	.pragma "used_bytes_mask 7";
	ld.global.u32 	%r49, [%rd8];
	bfe.u32 	%r50, %r49, 0, 8;
	cvt.u16.u32 	%rs51, %r50;
	and.b16  	%rs52, %rs51, 255;
	bfe.u32 	%r52, %r49, 8, 8;
	cvt.u16.u32 	%rs53, %r52;
	and.b16  	%rs54, %rs53, 255;
	bfe.u32 	%r54, %r49, 16, 8;
	cvt.u16.u32 	%rs55, %r54;
	and.b16  	%rs56, %rs55, 255;
	selp.b32 	%r56, %r29, 0, %p9;
	add.s32 	%r57, %r56, %r5;
	mul.wide.u32 	%rd9, %r57, 4;
	add.s64 	%rd10, %rd4, %rd9;
	.pragma "used_bytes_mask 7";
	ld.global.u32 	%r58, [%rd10];
	bfe.u32 	%r59, %r58, 0, 8;
	cvt.u16.u32 	%rs57, %r59;
	and.b16  	%rs58, %rs57, 255;
	bfe.u32 	%r61, %r58, 8, 8;
	cvt.u16.u32 	%rs59, %r61;
	and.b16  	%rs60, %rs59, 255;
	bfe.u32 	%r63, %r58, 16, 8;
	cvt.u16.u32 	%rs61, %r63;
	and.b16  	%rs62, %rs61, 255;
	add.s32 	%r65, %r5, %r47;
	mul.wide.u32 	%rd11, %r65, 4;
	add.s64 	%rd12, %rd4, %rd11;
	.pragma "used_bytes_mask 7";
	ld.global.u32 	%r66, [%rd12];
	bfe.u32 	%r67, %r66, 0, 8;
	cvt.u16.u32 	%rs63, %r67;
	and.b16  	%rs64, %rs63, 255;
	bfe.u32 	%r69, %r66, 8, 8;
	cvt.u16.u32 	%rs65, %r69;
	and.b16  	%rs66, %rs65, 255;
	bfe.u32 	%r71, %r66, 16, 8;
	cvt.u16.u32 	%rs67, %r71;
	and.b16  	%rs68, %rs67, 255;
	selp.b32 	%r73, %r29, 0, %p11;
	sub.s32 	%r74, %r5, %r73;
	mul.wide.u32 	%rd13, %r74, 4;
	add.s64 	%rd14, %rd4, %rd13;
	.pragma "used_bytes_mask 7";
	ld.global.u32 	%r75, [%rd14];
	bfe.u32 	%r76, %r75, 0, 8;
	cvt.u16.u32 	%rs69, %r76;
	and.b16  	%rs70, %rs69, 255;
	bfe.u32 	%r78, %r75, 8, 8;
	cvt.u16.u32 	%rs71, %r78;
	and.b16  	%rs72, %rs71, 255;
	bfe.u32 	%r80, %r75, 16, 8;
	cvt.u16.u32 	%rs73, %r80;
	and.b16  	%rs74, %rs73, 255;
	min.u16 	%rs75, %rs52, %rs46;
	max.u16 	%rs76, %rs52, %rs46;
	sub.s16 	%rs77, %rs76, %rs75;
	cvt.u32.u16 	%r82, %rs77;
	min.u16 	%rs78, %rs54, %rs48;
	max.u16 	%rs79, %rs54, %rs48;
	sub.s16 	%rs80, %rs79, %rs78;
	cvt.u32.u16 	%r83, %rs80;
	add.s32 	%r84, %r83, %r82;
	min.u16 	%rs81, %rs56, %rs50;
	max.u16 	%rs82, %rs56, %rs50;
	sub.s16 	%rs83, %rs82, %rs81;
	cvt.u32.u16 	%r85, %rs83;
	add.s32 	%r86, %r84, %r85;
	setp.lt.u32 	%p12, %r86, 20;
	and.pred  	%p1, %p8, %p12;
	selp.u16 	%rs139, 1, 0, %p1;
	min.u16 	%rs84, %rs58, %rs46;
	max.u16 	%rs85, %rs58, %rs46;
	sub.s16 	%rs86, %rs85, %rs84;
	cvt.u32.u16 	%r87, %rs86;
	min.u16 	%rs87, %rs60, %rs48;
	max.u16 	%rs88, %rs60, %rs48;
	sub.s16 	%rs89, %rs88, %rs87;
	cvt.u32.u16 	%r88, %rs89;
	add.s32 	%r89, %r88, %r87;
	min.u16 	%rs90, %rs62, %rs50;
	max.u16 	%rs91, %rs62, %rs50;
	sub.s16 	%rs92, %rs91, %rs90;
	cvt.u32.u16 	%r90, %rs92;
	add.s32 	%r91, %r89, %r90;
	setp.lt.u32 	%p13, %r91, 20;
	and.pred  	%p2, %p9, %p13;
	selp.u16 	%rs140, 1, 0, %p2;
	min.u16 	%rs93, %rs64, %rs46;
	max.u16 	%rs94, %rs64, %rs46;
	sub.s16 	%rs95, %rs94, %rs93;
	cvt.u32.u16 	%r92, %rs95;
	min.u16 	%rs96, %rs66, %rs48;
	max.u16 	%rs97, %rs66, %rs48;
	sub.s16 	%rs98, %rs97, %rs96;
	cvt.u32.u16 	%r93, %rs98;
	add.s32 	%r94, %r93, %r92;
	min.u16 	%rs99, %rs68, %rs50;
	max.u16 	%rs100, %rs68, %rs50;
	sub.s16 	%rs101, %rs100, %rs99;
	cvt.u32.u16 	%r95, %rs101;
	add.s32 	%r96, %r94, %r95;
	setp.lt.u32 	%p14, %r96, 20;
	and.pred  	%p3, %p10, %p14;
	selp.u16 	%rs141, 1, 0, %p3;
	min.u16 	%rs102, %rs70, %rs46;
	max.u16 	%rs103, %rs70, %rs46;
	sub.s16 	%rs104, %rs103, %rs102;
	cvt.u32.u16 	%r97, %rs104;
	min.u16 	%rs105, %rs72, %rs48;
	max.u16 	%rs106, %rs72, %rs48;
	sub.s16 	%rs107, %rs106, %rs105;
	cvt.u32.u16 	%r98, %rs107;
	add.s32 	%r99, %r98, %r97;
	min.u16 	%rs108, %rs74, %rs50;
	max.u16 	%rs109, %rs74, %rs50;
	sub.s16 	%rs110, %rs109, %rs108;
	cvt.u32.u16 	%r100, %rs110;
	add.s32 	%r101, %r99, %r100;
	setp.lt.u32 	%p15, %r101, 20;
	and.pred  	%p4, %p11, %p15;
	selp.u16 	%rs142, 1, 0, %p4;
	mov.u32 	%r102, _ZZ31labelWithSharedLinksInterleavedE11sharedLinks;
	mad.lo.s32 	%r6, %r3, 264, %r102;
	shl.b32 	%r103, %r1, 3;
	add.s32 	%r7, %r6, %r103;
	st.shared.v4.u16 	[%r7], {%rs139, %rs140, %rs141, %rs142};
	bar.sync 	0;
	selp.u32 	%r104, 1, 0, %p1;
	add.s32 	%r105, %r1, %r104;
	setp.gt.u32 	%p16, %r105, 31;
	@%p16 bra 	$L__BB3_3;
	selp.b32 	%r106, 8, 0, %p1;
	add.s32 	%r107, %r7, %r106;
	ld.shared.u16 	%rs111, [%r107];
	add.s16 	%rs139, %rs111, %rs139;
$L__BB3_3:
	add.s32 	%r110, %r102, %r103;
	add.s32 	%r8, %r110, 2;
	selp.u32 	%r111, 1, 0, %p2;
	add.s32 	%r9, %r3, %r111;
	setp.gt.u32 	%p17, %r9, 31;
	@%p17 bra 	$L__BB3_5;
	mad.lo.s32 	%r112, %r9, 264, %r8;
	ld.shared.u16 	%rs112, [%r112];
	add.s16 	%rs140, %rs112, %rs140;
$L__BB3_5:
	selp.u32 	%r10, 1, 0, %p3;
	setp.lt.u32 	%p18, %r1, %r10;
	@%p18 bra 	$L__BB3_7;
	sub.s32 	%r113, %r1, %r10;
	shl.b32 	%r114, %r113, 3;
	add.s32 	%r115, %r6, %r114;
	ld.shared.u16 	%rs113, [%r115+4];
	add.s16 	%rs141, %rs113, %rs141;
$L__BB3_7:
	add.s32 	%r11, %r8, 4;
	selp.u32 	%r12, 1, 0, %p4;
	setp.lt.u32 	%p19, %r3, %r12;
	@%p19 bra 	$L__BB3_9;
	sub.s32 	%r116, %r3, %r12;
	mad.lo.s32 	%r117, %r116, 264, %r11;
	ld.shared.u16 	%rs114, [%r117];
	add.s16 	%rs142, %rs114, %rs142;
$L__BB3_9:
	st.shared.v4.u16 	[%r7], {%rs139, %rs140, %rs141, %rs142};
	bar.sync 	0;
	cvt.u32.u16 	%r13, %rs139;
	add.s32 	%r118, %r1, %r13;
	setp.gt.u32 	%p20, %r118, 31;
	@%p20 bra 	$L__BB3_11;
	shl.b32 	%r119, %r13, 3;
	add.s32 	%r120, %r7, %r119;
	ld.shared.u16 	%rs115, [%r120];
	add.s16 	%rs139, %rs115, %rs139;
$L__BB3_11:
	cvt.u32.u16 	%r121, %rs140;
	add.s32 	%r14, %r3, %r121;
	setp.gt.u32 	%p21, %r14, 31;
	@%p21 bra 	$L__BB3_13;
	mad.lo.s32 	%r122, %r14, 264, %r8;
	ld.shared.u16 	%rs116, [%r122];
	add.s16 	%rs140, %rs116, %rs140;
$L__BB3_13:
	cvt.u32.u16 	%r15, %rs141;
	setp.lt.u32 	%p22, %r1, %r15;
	@%p22 bra 	$L__BB3_15;
	sub.s32 	%r123, %r1, %r15;
	shl.b32 	%r124, %r123, 3;
	add.s32 	%r125, %r6, %r124;
	ld.shared.u16 	%rs117, [%r125+4];
	add.s16 	%rs141, %rs117, %rs141;
$L__BB3_15:
	cvt.u32.u16 	%r16, %rs142;
	setp.lt.u32 	%p23, %r3, %r16;
	@%p23 bra 	$L__BB3_17;
	sub.s32 	%r126, %r3, %r16;
	mad.lo.s32 	%r127, %r126, 264, %r11;
	ld.shared.u16 	%rs118, [%r127];
	add.s16 	%rs142, %rs118, %rs142;
$L__BB3_17:
	st.shared.v4.u16 	[%r7], {%rs139, %rs140, %rs141, %rs142};
	bar.sync 	0;
	cvt.u32.u16 	%r17, %rs139;
	add.s32 	%r128, %r1, %r17;
	setp.gt.u32 	%p24, %r128, 31;
	@%p24 bra 	$L__BB3_19;
	shl.b32 	%r129, %r17, 3;
	add.s32 	%r130, %r7, %r129;
	ld.shared.u16 	%rs119, [%r130];
	add.s16 	%rs139, %rs119, %rs139;
$L__BB3_19:
	cvt.u32.u16 	%r131, %rs140;
	add.s32 	%r18, %r3, %r131;
	setp.gt.u32 	%p25, %r18, 31;
	@%p25 bra 	$L__BB3_21;
	mad.lo.s32 	%r132, %r18, 264, %r8;
	ld.shared.u16 	%rs120, [%r132];
	add.s16 	%rs140, %rs120, %rs140;
$L__BB3_21:
	cvt.u32.u16 	%r19, %rs141;
	setp.lt.u32 	%p26, %r1, %r19;
	@%p26 bra 	$L__BB3_23;
	sub.s32 	%r133, %r1, %r19;
	shl.b32 	%r134, %r133, 3;
	add.s32 	%r135, %r6, %r134;
	ld.shared.u16 	%rs121, [%r135+4];
	add.s16 	%rs141, %rs121, %rs141;
$L__BB3_23:
	cvt.u32.u16 	%r20, %rs142;
	setp.lt.u32 	%p27, %r3, %r20;
	@%p27 bra 	$L__BB3_25;
	sub.s32 	%r136, %r3, %r20;
	mad.lo.s32 	%r137, %r136, 264, %r11;
	ld.shared.u16 	%rs122, [%r137];
	add.s16 	%rs142, %rs122, %rs142;
$L__BB3_25:
	st.shared.v4.u16 	[%r7], {%rs139, %rs140, %rs141, %rs142};
	bar.sync 	0;
	cvt.u32.u16 	%r21, %rs139;
	add.s32 	%r138, %r1, %r21;
	setp.gt.u32 	%p28, %r138, 31;
	@%p28 bra 	$L__BB3_27;
	shl.b32 	%r139, %r21, 3;
	add.s32 	%r140, %r7, %r139;
	ld.shared.u16 	%rs123, [%r140];
	add.s16 	%rs139, %rs123, %rs139;
$L__BB3_27:
	cvt.u32.u16 	%r141, %rs140;
	add.s32 	%r22, %r3, %r141;
	setp.gt.u32 	%p29, %r22, 31;
	@%p29 bra 	$L__BB3_29;
	mad.lo.s32 	%r142, %r22, 264, %r8;
	ld.shared.u16 	%rs124, [%r142];
	add.s16 	%rs140, %rs124, %rs140;
$L__BB3_29:
	cvt.u32.u16 	%r23, %rs141;
	setp.lt.u32 	%p30, %r1, %r23;
	@%p30 bra 	$L__BB3_31;
	sub.s32 	%r143, %r1, %r23;
	shl.b32 	%r144, %r143, 3;
	add.s32 	%r145, %r6, %r144;
	ld.shared.u16 	%rs125, [%r145+4];
	add.s16 	%rs141, %rs125, %rs141;
$L__BB3_31:
	cvt.u32.u16 	%r24, %rs142;
	setp.lt.u32 	%p31, %r3, %r24;
	@%p31 bra 	$L__BB3_33;
	sub.s32 	%r146, %r3, %r24;
	mad.lo.s32 	%r147, %r146, 264, %r11;
	ld.shared.u16 	%rs126, [%r147];
	add.s16 	%rs142, %rs126, %rs142;
$L__BB3_33:
	st.shared.v4.u16 	[%r7], {%rs139, %rs140, %rs141, %rs142};
	bar.sync 	0;
	cvt.u32.u16 	%r25, %rs139;
	add.s32 	%r148, %r1, %r25;
	setp.gt.u32 	%p32, %r148, 31;
	@%p32 bra 	$L__BB3_35;
	shl.b32 	%r149, %r25, 3;
	add.s32 	%r150, %r7, %r149;
	ld.shared.u16 	%rs127, [%r150];
	add.s16 	%rs139, %rs127, %rs139;
$L__BB3_35:
	cvt.u32.u16 	%r151, %rs140;
	add.s32 	%r26, %r3, %r151;
	setp.gt.u32 	%p33, %r26, 31;
	@%p33 bra 	$L__BB3_37;
	mad.lo.s32 	%r152, %r26, 264, %r8;
	ld.shared.u16 	%rs128, [%r152];
	add.s16 	%rs140, %rs128, %rs140;
$L__BB3_37:
	cvt.u32.u16 	%r27, %rs141;
	setp.lt.u32 	%p34, %r1, %r27;
	@%p34 bra 	$L__BB3_39;
	sub.s32 	%r153, %r1, %r27;
	shl.b32 	%r154, %r153, 3;
	add.s32 	%r155, %r6, %r154;
	ld.shared.u16 	%rs129, [%r155+4];
	add.s16 	%rs141, %rs129, %rs141;
$L__BB3_39:
	cvt.u32.u16 	%r28, %rs142;
	setp.lt.u32 	%p35, %r3, %r28;
	@%p35 bra 	$L__BB3_41;
	sub.s32 	%r156, %r3, %r28;
	mad.lo.s32 	%r157, %r156, 264, %r11;
	ld.shared.u16 	%rs130, [%r157];
	add.s16 	%rs142, %rs130, %rs142;
$L__BB3_41:
	st.shared.v4.u16 	[%r7], {%rs139, %rs140, %rs141, %rs142};
	bar.sync 	0;
	cvta.to.global.u64 	%rd15, %rd2;
	mul.wide.u32 	%rd16, %r5, 8;
	add.s64 	%rd17, %rd15, %rd16;
	ld.shared.v4.u16 	{%rs131, %rs132, %rs133, %rs134}, [%r7];
	st.global.v4.u16 	[%rd17], {%rs131, %rs132, %rs133, %rs134};
	cvta.to.global.u64 	%rd18, %rd1;
	add.s64 	%rd20, %rd18, %rd5;
	st.global.u32 	[%rd20], %r5;
$L__BB3_42:
	ret;

}
	// .globl	labelWithSharedLinks
.visible .entry labelWithSharedLinks(
	.param .u64 .ptr .align 1 labelWithSharedLinks_param_0,
	.param .u64 .ptr .align 1 labelWithSharedLinks_param_1,
	.param .u64 .ptr .align 1 labelWithSharedLinks_param_2,
	.param .u64 .ptr .align 1 labelWithSharedLinks_param_3,
	.param .u64 .ptr .align 1 labelWithSharedLinks_param_4,
	.param .u32 labelWithSharedLinks_param_5,
	.param .u32 labelWithSharedLinks_param_6
)
{
	.reg .pred 	%p<40>;
	.reg .b16 	%rs<184>;
	.reg .b32 	%r<101>;
	.reg .b64 	%rd<35>;
	// demoted variable
	.shared .align 8 .b8 _ZZ20labelWithSharedLinksE11sharedLinks[8448];
	ld.param.u64 	%rd8, [labelWithSharedLinks_param_0];
	ld.param.u64 	%rd9, [labelWithSharedLinks_param_1];
	ld.param.u64 	%rd10, [labelWithSharedLinks_param_2];
	ld.param.u64 	%rd11, [labelWithSharedLinks_param_3];
	ld.param.u64 	%rd12, [labelWithSharedLinks_param_4];
	ld.param.u32 	%r31, [labelWithSharedLinks_param_5];
	ld.param.u32 	%r33, [labelWithSharedLinks_param_6];
	cvta.to.global.u64 	%rd1, %rd12;
	cvta.to.global.u64 	%rd2, %rd11;
	cvta.to.global.u64 	%rd3, %rd10;
	mov.u32 	%r34, %ctaid.x;
	mov.u32 	%r35, %ntid.x;
	mov.u32 	%r1, %tid.x;
	mad.lo.s32 	%r2, %r34, %r35, %r1;
	mov.u32 	%r36, %ctaid.y;
	mov.u32 	%r37, %ntid.y;
	mov.u32 	%r3, %tid.y;
	mad.lo.s32 	%r38, %r36, %r37, %r3;
	setp.ge.u32 	%p1, %r2, %r31;
	setp.ge.u32 	%p2, %r38, %r33;
	or.pred  	%p3, %p1, %p2;
	@%p3 bra 	$L__BB4_58;
	mul.lo.s32 	%r5, %r31, %r38;
	add.s32 	%r6, %r5, %r2;
	cvt.u64.u32 	%rd13, %r6;
	add.s64 	%rd14, %rd3, %rd13;
	ld.global.u8 	%rs1, [%rd14];
	add.s64 	%rd15, %rd2, %rd13;
	ld.global.u8 	%rs2, [%rd15];
	add.s64 	%rd16, %rd1, %rd13;
	ld.global.u8 	%rs3, [%rd16];
	add.s32 	%r39, %r31, -1;
	setp.ge.u32 	%p4, %r2, %r39;
	mov.b16 	%rs160, 0;
	@%p4 bra 	$L__BB4_5;
	add.s32 	%r40, %r6, 1;
	cvt.u64.u32 	%rd4, %r40;
	add.s64 	%rd17, %rd3, %rd4;
	ld.global.u8 	%rs58, [%rd17];
	min.u16 	%rs61, %rs58, %rs1;
	max.u16 	%rs62, %rs58, %rs1;
	sub.s16 	%rs63, %rs62, %rs61;
	setp.gt.u16 	%p5, %rs63, 19;
	@%p5 bra 	$L__BB4_5;
	add.s64 	%rd18, %rd1, %rd4;
	ld.global.u8 	%rs4, [%rd18];
	add.s64 	%rd19, %rd2, %rd4;
	ld.global.u8 	%rs65, [%rd19];
	min.u16 	%rs68, %rs65, %rs2;
	max.u16 	%rs69, %rs65, %rs2;
	sub.s16 	%rs70, %rs69, %rs68;
	setp.gt.u16 	%p6, %rs70, 19;
	@%p6 bra 	$L__BB4_5;
	min.u16 	%rs73, %rs4, %rs3;
	max.u16 	%rs74, %rs4, %rs3;
	sub.s16 	%rs75, %rs74, %rs73;
	setp.lt.u16 	%p7, %rs75, 20;
	selp.u16 	%rs160, 1, 0, %p7;
$L__BB4_5:
	setp.eq.s32 	%p8, %r2, 0;
	mov.b16 	%rs166, 0;
	@%p8 bra 	$L__BB4_9;
	add.s32 	%r41, %r6, -1;
	cvt.u64.u32 	%rd5, %r41;
	add.s64 	%rd20, %rd3, %rd5;
	ld.global.u8 	%rs78, [%rd20];
	min.u16 	%rs81, %rs78, %rs1;
	max.u16 	%rs82, %rs78, %rs1;
	sub.s16 	%rs83, %rs82, %rs81;
	setp.gt.u16 	%p9, %rs83, 19;
	@%p9 bra 	$L__BB4_9;
	add.s64 	%rd21, %rd1, %rd5;
	ld.global.u8 	%rs7, [%rd21];
	add.s64 	%rd22, %rd2, %rd5;
	ld.global.u8 	%rs85, [%rd22];
	min.u16 	%rs88, %rs85, %rs2;
	max.u16 	%rs89, %rs85, %rs2;
	sub.s16 	%rs90, %rs89, %rs88;
	setp.gt.u16 	%p10, %rs90, 19;
	@%p10 bra 	$L__BB4_9;
	min.u16 	%rs93, %rs7, %rs3;
	max.u16 	%rs94, %rs7, %rs3;
	sub.s16 	%rs95, %rs94, %rs93;
	setp.lt.u16 	%p11, %rs95, 20;
	selp.u16 	%rs166, 1, 0, %p11;
$L__BB4_9:
	add.s32 	%r42, %r33, -1;
	setp.ge.u32 	%p12, %r38, %r42;
	mov.b16 	%rs165, 0;
	@%p12 bra 	$L__BB4_13;
	add.s32 	%r43, %r6, %r31;
	cvt.u64.u32 	%rd6, %r43;
	add.s64 	%rd23, %rd3, %rd6;
	ld.global.u8 	%rs98, [%rd23];
	min.u16 	%rs101, %rs98, %rs1;
	max.u16 	%rs102, %rs98, %rs1;
	sub.s16 	%rs103, %rs102, %rs101;
	setp.gt.u16 	%p13, %rs103, 19;
	@%p13 bra 	$L__BB4_13;
	add.s64 	%rd24, %rd1, %rd6;
	ld.global.u8 	%rs10, [%rd24];
	add.s64 	%rd25, %rd2, %rd6;
	ld.global.u8 	%rs105, [%rd25];
	min.u16 	%rs108, %rs105, %rs2;
	max.u16 	%rs109, %rs105, %rs2;
	sub.s16 	%rs110, %rs109, %rs108;
	setp.gt.u16 	%p14, %rs110, 19;
	@%p14 bra 	$L__BB4_13;
	min.u16 	%rs113, %rs10, %rs3;
	max.u16 	%rs114, %rs10, %rs3;
	sub.s16 	%rs115, %rs114, %rs113;
	setp.lt.u16 	%p15, %rs115, 20;
	selp.u16 	%rs165, 1, 0, %p15;
$L__BB4_13:
	setp.eq.s32 	%p16, %r38, 0;
	mov.b16 	%rs167, 0;
	@%p16 bra 	$L__BB4_17;
	sub.s32 	%r44, %r5, %r31;
	add.s32 	%r45, %r44, %r2;
	cvt.u64.u32 	%rd26, %r45;
	add.s64 	%rd27, %rd3, %rd26;
	ld.global.u8 	%rs118, [%rd27];
	add.s64 	%rd7, %rd2, %rd26;
	add.s64 	%rd28, %rd1, %rd26;
	ld.global.u8 	%rs13, [%rd28];
	min.u16 	%rs121, %rs118, %rs1;
	max.u16 	%rs122, %rs118, %rs1;
	sub.s16 	%rs123, %rs122, %rs121;
	setp.gt.u16 	%p17, %rs123, 19;
	@%p17 bra 	$L__BB4_17;
	ld.global.u8 	%rs125, [%rd7];
	min.u16 	%rs128, %rs125, %rs2;
	max.u16 	%rs129, %rs125, %rs2;
	sub.s16 	%rs130, %rs129, %rs128;
	setp.gt.u16 	%p18, %rs130, 19;
	@%p18 bra 	$L__BB4_17;
	min.u16 	%rs133, %rs13, %rs3;
	max.u16 	%rs134, %rs13, %rs3;
	sub.s16 	%rs135, %rs134, %rs133;
	setp.lt.u16 	%p19, %rs135, 20;
	selp.u16 	%rs167, 1, 0, %p19;
$L__BB4_17:
	mov.u32 	%r46, _ZZ20labelWithSharedLinksE11sharedLinks;
	mad.lo.s32 	%r7, %r3, 264, %r46;
	shl.b32 	%r47, %r1, 3;
	add.s32 	%r8, %r7, %r47;
	st.shared.v4.u16 	[%r8], {%rs160, %rs165, %rs166, %rs167};
	bar.sync 	0;
	cvt.u32.u16 	%r9, %rs160;
	add.s32 	%r48, %r1, %r9;
	setp.gt.u32 	%p20, %r48, 31;
	@%p20 bra 	$L__BB4_19;
	shl.b32 	%r49, %r9, 3;
	add.s32 	%r50, %r8, %r49;
	ld.shared.u16 	%rs136, [%r50];
	add.s16 	%rs160, %rs136, %rs160;
$L__BB4_19:
	add.s32 	%r53, %r46, %r47;
	add.s32 	%r10, %r53, 2;
	cvt.u32.u16 	%r54, %rs165;
	add.s32 	%r11, %r3, %r54;
	setp.gt.u32 	%p21, %r11, 31;
	@%p21 bra 	$L__BB4_21;
	mad.lo.s32 	%r55, %r11, 264, %r10;
	ld.shared.u16 	%rs137, [%r55];
	add.s16 	%rs165, %rs137, %rs165;
$L__BB4_21:
	cvt.u32.u16 	%r12, %rs166;
	setp.lt.u32 	%p22, %r1, %r12;
	@%p22 bra 	$L__BB4_23;
	sub.s32 	%r56, %r1, %r12;
	shl.b32 	%r57, %r56, 3;
	add.s32 	%r58, %r7, %r57;
	ld.shared.u16 	%rs138, [%r58+4];
	add.s16 	%rs166, %rs138, %rs166;
$L__BB4_23:
	add.s32 	%r13, %r10, 4;
	cvt.u32.u16 	%r14, %rs167;
	setp.lt.u32 	%p23, %r3, %r14;
	@%p23 bra 	$L__BB4_25;
	sub.s32 	%r59, %r3, %r14;
	mad.lo.s32 	%r60, %r59, 264, %r13;
	ld.shared.u16 	%rs139, [%r60];
	add.s16 	%rs167, %rs139, %rs167;
$L__BB4_25:
	st.shared.v4.u16 	[%r8], {%rs160, %rs165, %rs166, %rs167};
	bar.sync 	0;
	cvt.u32.u16 	%r15, %rs160;
	add.s32 	%r61, %r1, %r15;
	setp.gt.u32 	%p24, %r61, 31;
	@%p24 bra 	$L__BB4_27;
	shl.b32 	%r62, %r15, 3;
	add.s32 	%r63, %r8, %r62;
	ld.shared.u16 	%rs140, [%r63];
	add.s16 	%rs160, %rs140, %rs160;
$L__BB4_27:
	cvt.u32.u16 	%r64, %rs165;
	add.s32 	%r16, %r3, %r64;
	setp.gt.u32 	%p25, %r16, 31;
	@%p25 bra 	$L__BB4_29;
	mad.lo.s32 	%r65, %r16, 264, %r10;
	ld.shared.u16 	%rs141, [%r65];
	add.s16 	%rs165, %rs141, %rs165;
$L__BB4_29:
	cvt.u32.u16 	%r17, %rs166;
	setp.lt.u32 	%p26, %r1, %r17;
	@%p26 bra 	$L__BB4_31;
	sub.s32 	%r66, %r1, %r17;
	shl.b32 	%r67, %r66, 3;
	add.s32 	%r68, %r7, %r67;
	ld.shared.u16 	%rs142, [%r68+4];
	add.s16 	%rs166, %rs142, %rs166;
$L__BB4_31:
	cvt.u32.u16 	%r18, %rs167;
	setp.lt.u32 	%p27, %r3, %r18;
	@%p27 bra 	$L__BB4_33;
	sub.s32 	%r69, %r3, %r18;
	mad.lo.s32 	%r70, %r69, 264, %r13;
	ld.shared.u16 	%rs143, [%r70];
	add.s16 	%rs167, %rs143, %rs167;
$L__BB4_33:
	st.shared.v4.u16 	[%r8], {%rs160, %rs165, %rs166, %rs167};
	bar.sync 	0;
	cvt.u32.u16 	%r19, %rs160;
	add.s32 	%r71, %r1, %r19;
	setp.gt.u32 	%p28, %r71, 31;
	@%p28 bra 	$L__BB4_35;
	shl.b32 	%r72, %r19, 3;
	add.s32 	%r73, %r8, %r72;
	ld.shared.u16 	%rs144, [%r73];
	add.s16 	%rs160, %rs144, %rs160;
$L__BB4_35:
	cvt.u32.u16 	%r74, %rs165;
	add.s32 	%r20, %r3, %r74;
	setp.gt.u32 	%p29, %r20, 31;
	@%p29 bra 	$L__BB4_37;
	mad.lo.s32 	%r75, %r20, 264, %r10;
	ld.shared.u16 	%rs145, [%r75];
	add.s16 	%rs165, %rs145, %rs165;
$L__BB4_37:
	cvt.u32.u16 	%r21, %rs166;
	setp.lt.u32 	%p30, %r1, %r21;
	@%p30 bra 	$L__BB4_39;
	sub.s32 	%r76, %r1, %r21;
	shl.b32 	%r77, %r76, 3;
	add.s32 	%r78, %r7, %r77;
	ld.shared.u16 	%rs146, [%r78+4];
	add.s16 	%rs166, %rs146, %rs166;
$L__BB4_39:
	cvt.u32.u16 	%r22, %rs167;
	setp.lt.u32 	%p31, %r3, %r22;
	@%p31 bra 	$L__BB4_41;
	sub.s32 	%r79, %r3, %r22;
	mad.lo.s32 	%r80, %r79, 264, %r13;
	ld.shared.u16 	%rs147, [%r80];
	add.s16 	%rs167, %rs147, %rs167;
$L__BB4_41:
	st.shared.v4.u16 	[%r8], {%rs160, %rs165, %rs166, %rs167};
	bar.sync 	0;
	cvt.u32.u16 	%r23, %rs160;
	add.s32 	%r81, %r1, %r23;
	setp.gt.u32 	%p32, %r81, 31;
	@%p32 bra 	$L__BB4_43;
	shl.b32 	%r82, %r23, 3;
	add.s32 	%r83, %r8, %r82;
	ld.shared.u16 	%rs148, [%r83];
	add.s16 	%rs160, %rs148, %rs160;
$L__BB4_43:
	cvt.u32.u16 	%r84, %rs165;
	add.s32 	%r24, %r3, %r84;
	setp.gt.u32 	%p33, %r24, 31;
	@%p33 bra 	$L__BB4_45;
	mad.lo.s32 	%r85, %r24, 264, %r10;
	ld.shared.u16 	%rs149, [%r85];
	add.s16 	%rs165, %rs149, %rs165;
$L__BB4_45:
	cvt.u32.u16 	%r25, %rs166;
	setp.lt.u32 	%p34, %r1, %r25;
	@%p34 bra 	$L__BB4_47;
	sub.s32 	%r86, %r1, %r25;
	shl.b32 	%r87, %r86, 3;
	add.s32 	%r88, %r7, %r87;
	ld.shared.u16 	%rs150, [%r88+4];
	add.s16 	%rs166, %rs150, %rs166;
$L__BB4_47:
	cvt.u32.u16 	%r26, %rs167;
	setp.lt.u32 	%p35, %r3, %r26;
	@%p35 bra 	$L__BB4_49;
	sub.s32 	%r89, %r3, %r26;
	mad.lo.s32 	%r90, %r89, 264, %r13;
	ld.shared.u16 	%rs151, [%r90];
	add.s16 	%rs167, %rs151, %rs167;
$L__BB4_49:
	st.shared.v4.u16 	[%r8], {%rs160, %rs165, %rs166, %rs167};
	bar.sync 	0;
	cvt.u32.u16 	%r27, %rs160;
	add.s32 	%r91, %r1, %r27;
	setp.gt.u32 	%p36, %r91, 31;
	@%p36 bra 	$L__BB4_51;
	shl.b32 	%r92, %r27, 3;
	add.s32 	%r93, %r8, %r92;
	ld.shared.u16 	%rs152, [%r93];
	add.s16 	%rs160, %rs152, %rs160;
$L__BB4_51:
	cvt.u32.u16 	%r94, %rs165;
	add.s32 	%r28, %r3, %r94;
	setp.gt.u32 	%p37, %r28, 31;
	@%p37 bra 	$L__BB4_53;
	mad.lo.s32 	%r95, %r28, 264, %r10;
	ld.shared.u16 	%rs153, [%r95];
	add.s16 	%rs165, %rs153, %rs165;
$L__BB4_53:
	cvt.u32.u16 	%r29, %rs166;
	setp.lt.u32 	%p38, %r1, %r29;
	@%p38 bra 	$L__BB4_55;
	sub.s32 	%r96, %r1, %r29;
	shl.b32 	%r97, %r96, 3;
	add.s32 	%r98, %r7, %r97;
	ld.shared.u16 	%rs154, [%r98+4];
	add.s16 	%rs166, %rs154, %rs166;
$L__BB4_55:
	cvt.u32.u16 	%r30, %rs167;
	setp.lt.u32 	%p39, %r3, %r30;
	@%p39 bra 	$L__BB4_57;
	sub.s32 	%r99, %r3, %r30;
	mad.lo.s32 	%r100, %r99, 264, %r13;
	ld.shared.u16 	%rs155, [%r100];
	add.s16 	%rs167, %rs155, %rs167;
$L__BB4_57:
	st.shared.v4.u16 	[%r8], {%rs160, %rs165, %rs166, %rs167};
	bar.sync 	0;
	cvta.to.global.u64 	%rd29, %rd9;
	mul.wide.u32 	%rd30, %r6, 8;
	add.s64 	%rd31, %rd29, %rd30;
	ld.shared.v4.u16 	{%rs156, %rs157, %rs158, %rs159}, [%r8];
	st.global.v4.u16 	[%rd31], {%rs156, %rs157, %rs158, %rs159};
	cvta.to.global.u64 	%rd32, %rd8;
	mul.wide.u32 	%rd33, %r6, 4;
	add.s64 	%rd34, %rd32, %rd33;
	st.global.u32 	[%rd34], %r6;
$L__BB4_58:
	ret;

}
	// .globl	globalizeLinksVertical
.visible .entry globalizeLinksVertical(
	.param .u64 .ptr .align 1 globalizeLinksVertical_param_0,
	.param .u32 globalizeLinksVertical_param_1,
	.param .u32 globalizeLinksVertical_param_2,
	.param .u32 globalizeLinksVertical_param_3,
	.param .u32 globalizeLinksVertical_param_4
)
{
	.reg .pred 	%p<6>;
	.reg .b16 	%rs<9>;
	.reg .b32 	%r<15>;
	.reg .b64 	%rd<8>;

	ld.param.u64 	%rd3, [globalizeLinksVertical_param_0];
	ld.param.u32 	%r4, [globalizeLinksVertical_param_1];
	ld.param.u32 	%r3, [globalizeLinksVertical_param_3];
	ld.param.u32 	%r5, [globalizeLinksVertical_param_4];
	cvta.to.global.u64 	%rd1, %rd3;
	mov.u32 	%r6, %ctaid.x;
	mov.u32 	%r7, %ntid.x;
	mov.u32 	%r8, %tid.x;
	mad.lo.s32 	%r1, %r6, %r7, %r8;
	mov.u32 	%r9, %ntid.y;
	mov.u32 	%r10, %tid.y;
	mad.lo.s32 	%r2, %r4, %r9, %r10;
	setp.ge.u32 	%p1, %r1, %r3;
	setp.ge.u32 	%p2, %r2, %r5;
	or.pred  	%p3, %p1, %p2;
	@%p3 bra 	$L__BB5_5;
	mad.lo.s32 	%r11, %r2, %r3, %r1;
	mul.wide.u32 	%rd4, %r11, 8;
	add.s64 	%rd5, %rd1, %rd4;
	add.s64 	%rd2, %rd5, 2;
	ld.global.u16 	%rs1, [%rd5+2];
	setp.eq.s16 	%p4, %rs1, 0;
	mov.b16 	%rs8, 0;
	@%p4 bra 	$L__BB5_4;
	mov.u16 	%rs8, %rs1;
$L__BB5_3:
	cvt.u32.u16 	%r12, %rs8;
	add.s32 	%r13, %r2, %r12;
	mad.lo.s32 	%r14, %r13, %r3, %r1;
	mul.wide.u32 	%rd6, %r14, 8;
	add.s64 	%rd7, %rd1, %rd6;
	ld.global.u16 	%rs6, [%rd7+2];
	add.s16 	%rs8, %rs6, %rs8;
	setp.ne.s16 	%p5, %rs6, 0;
	@%p5 bra 	$L__BB5_3;
$L__BB5_4:
	st.global.u16 	[%rd2], %rs8;
$L__BB5_5:
	ret;

}
	// .globl	globalizeLinksHorizontal
.visible .entry globalizeLinksHorizontal(
	.param .u64 .ptr .align 1 globalizeLinksHorizontal_param_0,
	.param .u32 globalizeLinksHorizontal_param_1,
	.param .u32 globalizeLinksHorizontal_param_2,
	.param .u32 globalizeLinksHorizontal_param_3,
	.param .u32 globalizeLinksHorizontal_param_4
)
{
	.reg .pred 	%p<8>;
	.reg .b16 	%rs<17>;
	.reg .b32 	%r<19>;
	.reg .b64 	%rd<12>;

	ld.param.u64 	%rd4, [globalizeLinksHorizontal_param_0];
	ld.param.u32 	%r7, [globalizeLinksHorizontal_param_1];
	ld.param.u32 	%r8, [globalizeLinksHorizontal_param_2];
	ld.param.u32 	%r6, [globalizeLinksHorizontal_param_3];
	ld.param.u32 	%r9, [globalizeLinksHorizontal_param_4];
	cvta.to.global.u64 	%rd1, %rd4;
	mov.u32 	%r10, %ntid.x;
	mov.u32 	%r11, %tid.x;
	mad.lo.s32 	%r1, %r7, %r10, %r11;
	mad.lo.s32 	%r2, %r8, %r10, %r11;
	mov.u32 	%r12, %ctaid.y;
	mov.u32 	%r13, %ntid.y;
	mov.u32 	%r14, %tid.y;
	mad.lo.s32 	%r3, %r12, %r13, %r14;
	setp.ge.u32 	%p1, %r3, %r9;
	@%p1 bra 	$L__BB6_11;
	setp.ge.u32 	%p2, %r2, %r6;
	@%p2 bra 	$L__BB6_6;
	mad.lo.s32 	%r4, %r6, %r3, %r2;
	mul.wide.u32 	%rd5, %r4, 8;
	add.s64 	%rd6, %rd1, %rd5;
	add.s64 	%rd2, %rd6, 4;
	ld.global.u16 	%rs1, [%rd6+4];
	setp.eq.s16 	%p3, %rs1, 0;
	mov.b16 	%rs14, 0;
	@%p3 bra 	$L__BB6_5;
	mov.u16 	%rs14, %rs1;
$L__BB6_4:
	cvt.u32.u16 	%r15, %rs14;
	sub.s32 	%r16, %r4, %r15;
	mul.wide.u32 	%rd7, %r16, 8;
	add.s64 	%rd8, %rd1, %rd7;
	ld.global.u16 	%rs10, [%rd8+4];
	add.s16 	%rs14, %rs10, %rs14;
	setp.ne.s16 	%p4, %rs10, 0;
	@%p4 bra 	$L__BB6_4;
$L__BB6_5:
	st.global.u16 	[%rd2], %rs14;
$L__BB6_6:
	setp.ge.u32 	%p5, %r1, %r6;
	@%p5 bra 	$L__BB6_11;
	mad.lo.s32 	%r5, %r6, %r3, %r1;
	mul.wide.u32 	%rd9, %r5, 8;
	add.s64 	%rd3, %rd1, %rd9;
	ld.global.u16 	%rs5, [%rd3];
	setp.eq.s16 	%p6, %rs5, 0;
	mov.b16 	%rs16, 0;
	@%p6 bra 	$L__BB6_10;
	mov.u16 	%rs16, %rs5;
$L__BB6_9:
	cvt.u32.u16 	%r17, %rs16;
	add.s32 	%r18, %r5, %r17;
	mul.wide.u32 	%rd10, %r18, 8;
	add.s64 	%rd11, %rd1, %rd10;
	ld.global.u16 	%rs12, [%rd11];
	add.s16 	%rs16, %rs12, %rs16;
	setp.ne.s16 	%p7, %rs12, 0;
	@%p7 bra 	$L__BB6_9;
$L__BB6_10:
	st.global.u16 	[%rd3], %rs16;
$L__BB6_11:
	ret;

}
	// .globl	classifyRootCandidatesShifting
.visible .entry classifyRootCandidatesShifting(
	.param .u64 .ptr .align 1 classifyRootCandidatesShifting_param_0,
	.param .u64 .ptr .align 1 classifyRootCandidatesShifting_param_1,
	.param .u32 classifyRootCandidatesShifting_param_2,
	.param .u32 classifyRootCandidatesShifting_param_3
)
{
	.reg .pred 	%p<5>;
	.reg .b16 	%rs<4>;
	.reg .b32 	%r<18>;
	.reg .b64 	%rd<9>;

	ld.param.u64 	%rd2, [classifyRootCandidatesShifting_param_0];
	ld.param.u64 	%rd3, [classifyRootCandidatesShifting_param_1];
	ld.param.u32 	%r3, [classifyRootCandidatesShifting_param_2];
	ld.param.u32 	%r4, [classifyRootCandidatesShifting_param_3];
	mov.u32 	%r6, %ctaid.x;
	mov.u32 	%r7, %ntid.x;
	mov.u32 	%r8, %tid.x;
	mad.lo.s32 	%r1, %r6, %r7, %r8;
	mov.u32 	%r9, %ctaid.y;
	mov.u32 	%r10, %ntid.y;
	mov.u32 	%r11, %tid.y;
	mad.lo.s32 	%r12, %r9, %r10, %r11;
	setp.ge.u32 	%p1, %r1, %r3;
	setp.ge.u32 	%p2, %r12, %r4;
	or.pred  	%p3, %p1, %p2;
	@%p3 bra 	$L__BB7_3;
	cvta.to.global.u64 	%rd4, %rd2;
	cvta.to.global.u64 	%rd5, %rd3;
	mad.lo.s32 	%r13, %r3, %r12, %r1;
	mul.wide.s32 	%rd6, %r13, 4;
	add.s64 	%rd1, %rd4, %rd6;
	mul.wide.s32 	%rd7, %r13, 8;
	add.s64 	%rd8, %rd5, %rd7;
	ld.global.u32 	%r14, [%rd8];
	mov.b32 	{%rs1, %rs2}, %r14;
	or.b16  	%rs3, %rs1, %rs2;
	setp.ne.s16 	%p4, %rs3, 0;
	@%p4 bra 	$L__BB7_3;
	ld.global.u32 	%r16, [%rd1];
	or.b32  	%r17, %r16, -2147483648;
	st.global.u32 	[%rd1], %r17;
$L__BB7_3:
	ret;

}
	// .globl	rootFindCandidates
.visible .entry rootFindCandidates(
	.param .u64 .ptr .align 1 rootFindCandidates_param_0,
	.param .u64 .ptr .align 1 rootFindCandidates_param_1,
	.param .u32 rootFindCandidates_param_2,
	.param .u32 rootFindCandidates_param_3
)
{
	.reg .pred 	%p<9>;
	.reg .b16 	%rs<2>;
	.reg .b32 	%r<28>;
	.reg .b64 	%rd<11>;

	ld.param.u64 	%rd3, [rootFindCandidates_param_0];
	ld.param.u64 	%rd4, [rootFindCandidates_param_1];
	ld.param.u32 	%r10, [rootFindCandidates_param_2];
	ld.param.u32 	%r11, [rootFindCandidates_param_3];
	mov.u32 	%r13, %ctaid.x;
	mov.u32 	%r14, %ntid.x;
	mov.u32 	%r15, %tid.x;
	mad.lo.s32 	%r1, %r13, %r14, %r15;
	mov.u32 	%r16, %ctaid.y;
	mov.u32 	%r17, %ntid.y;
	mov.u32 	%r18, %tid.y;
	mad.lo.s32 	%r19, %r16, %r17, %r18;
	setp.ge.u32 	%p3, %r1, %r10;
	setp.ge.u32 	%p4, %r19, %r11;
	or.pred  	%p5, %p3, %p4;
	@%p5 bra 	$L__BB8_7;
	cvta.to.global.u64 	%rd1, %rd4;
	mov.u32 	%r24, %r19;
	mov.u32 	%r25, %r1;
$L__BB8_2:
	mad.lo.s32 	%r5, %r24, %r10, %r25;
	mul.wide.u32 	%rd5, %r5, 8;
	add.s64 	%rd2, %rd1, %rd5;
	ld.global.u16 	%rs1, [%rd2+2];
	setp.eq.s16 	%p6, %rs1, 0;
	@%p6 bra 	$L__BB8_4;
	cvt.u32.u16 	%r20, %rs1;
	add.s32 	%r24, %r24, %r20;
	mov.pred 	%p8, -1;
	bra.uni 	$L__BB8_5;
$L__BB8_4:
	ld.global.u16 	%r21, [%rd2];
	setp.ne.s32 	%p8, %r21, 0;
	add.s32 	%r25, %r25, %r21;
$L__BB8_5:
	@%p8 bra 	$L__BB8_2;
	cvta.to.global.u64 	%rd6, %rd3;
	mul.wide.u32 	%rd7, %r5, 4;
	add.s64 	%rd8, %rd6, %rd7;
	ld.global.u32 	%r22, [%rd8];
	mad.lo.s32 	%r23, %r10, %r19, %r1;
	mul.wide.u32 	%rd9, %r23, 4;
	add.s64 	%rd10, %rd6, %rd9;
	st.global.u32 	[%rd10], %r22;
$L__BB8_7:
	ret;

}
	// .globl	rootFind
.visible .entry rootFind(
	.param .u64 .ptr .align 1 rootFind_param_0,
	.param .u64 .ptr .align 1 rootFind_param_1,
	.param .u64 .ptr .align 1 rootFind_param_2,
	.param .u32 rootFind_param_3,
	.param .u32 rootFind_param_4
)
{
	.local .align 8 .b8 	__local_depot9[8];
	.reg .b64 	%SP;
	.reg .b64 	%SPL;
	.reg .pred 	%p<35>;
	.reg .b16 	%rs<51>;
	.reg .b32 	%r<48>;
	.reg .b64 	%rd<37>;

	mov.u64 	%SPL, __local_depot9;
	cvta.local.u64 	%SP, %SPL;
	ld.param.u64 	%rd6, [rootFind_param_0];
	ld.param.u64 	%rd5, [rootFind_param_1];
	ld.param.u64 	%rd7, [rootFind_param_2];
	ld.param.u32 	%r18, [rootFind_param_3];
	ld.param.u32 	%r19, [rootFind_param_4];
	cvta.to.global.u64 	%rd1, %rd7;
	cvta.to.global.u64 	%rd2, %rd6;
	add.u64 	%rd8, %SP, 0;
	add.u64 	%rd3, %SPL, 0;
	mov.u32 	%r21, %ctaid.x;
	mov.u32 	%r22, %ntid.x;
	mov.u32 	%r23, %tid.x;
	mad.lo.s32 	%r1, %r21, %r22, %r23;
	mov.u32 	%r24, %ctaid.y;
	mov.u32 	%r25, %ntid.y;
	mov.u32 	%r26, %tid.y;
	mad.lo.s32 	%r27, %r24, %r25, %r26;
	setp.ge.u32 	%p1, %r1, %r18;
	setp.ge.u32 	%p2, %r27, %r19;
	or.pred  	%p3, %p1, %p2;
	@%p3 bra 	$L__BB9_23;
	cvta.to.global.u64 	%rd9, %rd5;
	mul.lo.s32 	%r3, %r18, %r27;
	add.s32 	%r4, %r3, %r1;
	mul.wide.u32 	%rd10, %r4, 4;
	add.s64 	%rd4, %rd9, %rd10;
	mov.b32 	%r28, 0;
	st.global.u32 	[%rd4], %r28;
	add.s64 	%rd11, %rd2, %rd10;
	ld.global.u32 	%r45, [%rd11];
	mul.wide.u32 	%rd12, %r4, 8;
	add.s64 	%rd13, %rd1, %rd12;
	ld.global.u16 	%r29, [%rd13+2];
	add.s32 	%r30, %r27, %r29;
	mad.lo.s32 	%r6, %r30, %r18, %r1;
	mul.wide.u32 	%rd14, %r6, 8;
	add.s64 	%rd15, %rd1, %rd14;
	ld.global.v4.u16 	{%rs49, %rs48, %rs47, %rs46}, [%rd15];
	neg.s32 	%r7, %r1;
	setp.ne.s32 	%p4, %r3, %r7;
	@%p4 bra 	$L__BB9_3;
	st.local.u32 	[%rd3], %r6;
	mov.u64 	%rd16, $str;
	cvta.global.u64 	%rd17, %rd16;
	{ // callseq 0, 0
	.param .b64 param0;
	st.param.b64 	[param0], %rd17;
	.param .b64 param1;
	st.param.b64 	[param1], %rd8;
	.param .b32 retval0;
	call.uni (retval0), 
	vprintf, 
	(
	param0, 
	param1
	);
	ld.param.b32 	%r31, [retval0];
	} // callseq 0
$L__BB9_3:
	mov.b32 	%r46, 0;
	mov.b16 	%rs50, 1;
	mov.u64 	%rd29, $str$1;
	mov.u64 	%rd32, $str$2;
	mov.u32 	%r47, %r6;
$L__BB9_4:
	mov.u16 	%rs5, %rs46;
	setp.eq.s16 	%p5, %rs49, 0;
	@%p5 bra 	$L__BB9_7;
	setp.ne.s16 	%p6, %rs48, 0;
	setp.ne.s16 	%p7, %rs5, 0;
	and.pred  	%p8, %p6, %p7;
	and.b16  	%rs32, %rs50, 255;
	setp.eq.s16 	%p9, %rs32, 2;
	or.pred  	%p10, %p8, %p9;
	@%p10 bra 	$L__BB9_7;
	add.s32 	%r47, %r47, 1;
	mul.wide.u32 	%rd19, %r47, 8;
	add.s64 	%rd20, %rd1, %rd19;
	ld.global.v4.u16 	{%rs49, %rs48, %rs47, %rs46}, [%rd20];
	mov.b16 	%rs50, 0;
	bra.uni 	$L__BB9_16;
$L__BB9_7:
	setp.eq.s16 	%p11, %rs48, 0;
	@%p11 bra 	$L__BB9_10;
	setp.ne.s16 	%p12, %rs49, 0;
	setp.ne.s16 	%p13, %rs47, 0;
	and.pred  	%p14, %p12, %p13;
	and.b16  	%rs34, %rs50, 255;
	setp.eq.s16 	%p15, %rs34, 3;
	or.pred  	%p16, %p14, %p15;
	@%p16 bra 	$L__BB9_10;
	add.s32 	%r47, %r47, %r18;
	mul.wide.u32 	%rd21, %r47, 8;
	add.s64 	%rd22, %rd1, %rd21;
	ld.global.v4.u16 	{%rs49, %rs48, %rs47, %rs46}, [%rd22];
	mov.b16 	%rs50, 1;
	bra.uni 	$L__BB9_16;
$L__BB9_10:
	setp.eq.s16 	%p17, %rs47, 0;
	@%p17 bra 	$L__BB9_13;
	setp.ne.s16 	%p18, %rs48, 0;
	setp.ne.s16 	%p19, %rs5, 0;
	and.pred  	%p20, %p18, %p19;
	and.b16  	%rs36, %rs50, 255;
	setp.eq.s16 	%p21, %rs36, 0;
	or.pred  	%p22, %p20, %p21;
	@%p22 bra 	$L__BB9_13;
	add.s32 	%r47, %r47, -1;
	mul.wide.u32 	%rd23, %r47, 8;
	add.s64 	%rd24, %rd1, %rd23;
	ld.global.v4.u16 	{%rs49, %rs48, %rs47, %rs46}, [%rd24];
	mov.b16 	%rs50, 2;
	bra.uni 	$L__BB9_16;
$L__BB9_13:
	setp.eq.s16 	%p23, %rs5, 0;
	mov.b16 	%rs46, 0;
	@%p23 bra 	$L__BB9_16;
	setp.ne.s16 	%p24, %rs47, 0;
	setp.ne.s16 	%p25, %rs49, 0;
	and.pred  	%p26, %p24, %p25;
	and.b16  	%rs39, %rs50, 255;
	setp.eq.s16 	%p27, %rs39, 1;
	or.pred  	%p28, %p26, %p27;
	mov.u16 	%rs46, %rs5;
	@%p28 bra 	$L__BB9_16;
	sub.s32 	%r47, %r47, %r18;
	mul.wide.u32 	%rd25, %r47, 8;
	add.s64 	%rd26, %rd1, %rd25;
	ld.global.v4.u16 	{%rs49, %rs48, %rs47, %rs46}, [%rd26];
	mov.b16 	%rs50, 3;
$L__BB9_16:
	setp.ne.s32 	%p29, %r4, 100;
	mul.wide.u32 	%rd27, %r47, 4;
	add.s64 	%rd28, %rd2, %rd27;
	ld.global.u32 	%r34, [%rd28];
	max.u32 	%r45, %r34, %r45;
	setp.gt.u32 	%p30, %r46, 10000;
	or.pred  	%p31, %p29, %p30;
	@%p31 bra 	$L__BB9_19;
	div.u32 	%r35, %r47, %r18;
	mul.lo.s32 	%r36, %r35, %r18;
	sub.s32 	%r37, %r47, %r36;
	st.local.v2.u32 	[%rd3], {%r35, %r37};
	cvta.global.u64 	%rd30, %rd29;
	{ // callseq 1, 0
	.param .b64 param0;
	st.param.b64 	[param0], %rd30;
	.param .b64 param1;
	st.param.b64 	[param1], %rd8;
	.param .b32 retval0;
	call.uni (retval0), 
	vprintf, 
	(
	param0, 
	param1
	);
	ld.param.b32 	%r38, [retval0];
	} // callseq 1
	setp.ne.s32 	%p32, %r47, %r6;
	@%p32 bra 	$L__BB9_19;
	cvta.global.u64 	%rd33, %rd32;
	{ // callseq 2, 0
	.param .b64 param0;
	st.param.b64 	[param0], %rd33;
	.param .b64 param1;
	st.param.b64 	[param1], 0;
	.param .b32 retval0;
	call.uni (retval0), 
	vprintf, 
	(
	param0, 
	param1
	);
	ld.param.b32 	%r40, [retval0];
	} // callseq 2
$L__BB9_19:
	add.s32 	%r46, %r46, 1;
	setp.ne.s32 	%p33, %r47, %r6;
	@%p33 bra 	$L__BB9_4;
	setp.ne.s32 	%p34, %r3, %r7;
	@%p34 bra 	$L__BB9_22;
	st.local.u32 	[%rd3], %r46;
	mov.u64 	%rd34, $str$3;
	cvta.global.u64 	%rd35, %rd34;
	{ // callseq 3, 0
	.param .b64 param0;
	st.param.b64 	[param0], %rd35;
	.param .b64 param1;
	st.param.b64 	[param1], %rd8;
	.param .b32 retval0;
	call.uni (retval0), 
	vprintf, 
	(
	param0, 
	param1
	);
	ld.param.b32 	%r42, [retval0];
	} // callseq 3
$L__BB9_22:
	st.global.u32 	[%rd4], %r45;
$L__BB9_23:
	ret;

}
	// .globl	labelComponentsFarRootCandidates
.visible .entry labelComponentsFarRootCandidates(
	.param .u64 .ptr .align 1 labelComponentsFarRootCandidates_param_0,
	.param .u64 .ptr .align 1 labelComponentsFarRootCandidates_param_1,
	.param .u64 .ptr .align 1 labelComponentsFarRootCandidates_param_2,
	.param .u32 labelComponentsFarRootCandidates_param_3,
	.param .u32 labelComponentsFarRootCandidates_param_4,
	.param .u64 .ptr .align 1 labelComponentsFarRootCandidates_param_5
)
{
	.reg .pred 	%p<14>;
	.reg .b16 	%rs<5>;
	.reg .b32 	%r<65>;
	.reg .b64 	%rd<33>;

	ld.param.u64 	%rd6, [labelComponentsFarRootCandidates_param_0];
	ld.param.u64 	%rd7, [labelComponentsFarRootCandidates_param_1];
	ld.param.u64 	%rd5, [labelComponentsFarRootCandidates_param_2];
	ld.param.u32 	%r20, [labelComponentsFarRootCandidates_param_3];
	ld.param.u32 	%r21, [labelComponentsFarRootCandidates_param_4];
	ld.param.u64 	%rd8, [labelComponentsFarRootCandidates_param_5];
	cvta.to.global.u64 	%rd1, %rd7;
	cvta.to.global.u64 	%rd2, %rd8;
	cvta.to.global.u64 	%rd3, %rd6;
	mov.u32 	%r23, %ctaid.x;
	mov.u32 	%r24, %ntid.x;
	mov.u32 	%r25, %tid.x;
	mad.lo.s32 	%r1, %r23, %r24, %r25;
	mov.u32 	%r26, %ctaid.y;
	mov.u32 	%r27, %ntid.y;
	mov.u32 	%r28, %tid.y;
	mad.lo.s32 	%r29, %r26, %r27, %r28;
	setp.ge.u32 	%p1, %r1, %r20;
	setp.ge.u32 	%p2, %r29, %r21;
	or.pred  	%p3, %p1, %p2;
	@%p3 bra 	$L__BB10_17;
	cvta.to.global.u64 	%rd9, %rd5;
	mad.lo.s32 	%r3, %r20, %r29, %r1;
	mul.wide.s32 	%rd10, %r3, 4;
	add.s64 	%rd4, %rd3, %rd10;
	ld.global.u32 	%r30, [%rd4];
	and.b32  	%r4, %r30, -2147483648;
	and.b32  	%r62, %r30, 2147483647;
	mul.wide.s32 	%rd11, %r3, 8;
	add.s64 	%rd12, %rd9, %rd11;
	ld.global.v4.u16 	{%rs3, %rs4, %rs1, %rs2}, [%rd12];
	cvt.u32.u16 	%r6, %rs3;
	cvt.u32.u16 	%r31, %rs4;
	add.s32 	%r32, %r29, %r31;
	mad.lo.s32 	%r33, %r32, %r20, %r1;
	mul.wide.u32 	%rd13, %r33, 4;
	add.s64 	%rd14, %rd3, %rd13;
	ld.global.u32 	%r34, [%rd14];
	and.b32  	%r7, %r34, 2147483647;
	setp.le.u32 	%p4, %r7, %r62;
	@%p4 bra 	$L__BB10_3;
	mov.b32 	%r58, 1;
	st.global.u32 	[%rd2], %r58;
	or.b32  	%r59, %r7, %r4;
	add.s64 	%rd32, %rd1, %rd10;
	st.global.u32 	[%rd32], %r59;
	bra.uni 	$L__BB10_17;
$L__BB10_3:
	mul.wide.u32 	%rd15, %r62, 4;
	add.s64 	%rd16, %rd3, %rd15;
	ld.global.u32 	%r8, [%rd16];
	setp.gt.s32 	%p5, %r8, -1;
	@%p5 bra 	$L__BB10_6;
	and.b32  	%r9, %r8, 2147483647;
	setp.le.u32 	%p6, %r9, %r62;
	@%p6 bra 	$L__BB10_6;
	mov.b32 	%r35, 1;
	st.global.u32 	[%rd2], %r35;
	mov.u32 	%r62, %r9;
$L__BB10_6:
	add.s32 	%r36, %r3, %r6;
	mul.wide.u32 	%rd17, %r36, 4;
	add.s64 	%rd18, %rd3, %rd17;
	ld.global.u32 	%r37, [%rd18];
	and.b32  	%r11, %r37, 2147483647;
	setp.le.u32 	%p7, %r11, %r62;
	@%p7 bra 	$L__BB10_8;
	mov.b32 	%r56, 1;
	st.global.u32 	[%rd2], %r56;
	or.b32  	%r57, %r11, %r4;
	add.s64 	%rd30, %rd1, %rd10;
	st.global.u32 	[%rd30], %r57;
	bra.uni 	$L__BB10_17;
$L__BB10_8:
	cvt.u32.u16 	%r38, %rs1;
	sub.s32 	%r39, %r3, %r38;
	mul.wide.u32 	%rd19, %r39, 4;
	add.s64 	%rd20, %rd3, %rd19;
	ld.global.u32 	%r40, [%rd20];
	and.b32  	%r12, %r40, 2147483647;
	setp.le.u32 	%p8, %r12, %r62;
	@%p8 bra 	$L__BB10_10;
	mov.b32 	%r41, 1;
	st.global.u32 	[%rd2], %r41;
	mov.u32 	%r62, %r12;
$L__BB10_10:
	cvt.u32.u16 	%r42, %rs2;
	sub.s32 	%r43, %r29, %r42;
	mad.lo.s32 	%r44, %r43, %r20, %r1;
	mul.wide.u32 	%rd21, %r44, 4;
	add.s64 	%rd22, %rd3, %rd21;
	ld.global.u32 	%r45, [%rd22];
	and.b32  	%r14, %r45, 2147483647;
	setp.le.u32 	%p9, %r14, %r62;
	@%p9 bra 	$L__BB10_12;
	mov.b32 	%r46, 1;
	st.global.u32 	[%rd2], %r46;
	mov.u32 	%r62, %r14;
$L__BB10_12:
	setp.ne.s16 	%p10, %rs1, 0;
	selp.s32 	%r47, -1, 0, %p10;
	mul.wide.s32 	%rd23, %r47, 4;
	add.s64 	%rd24, %rd4, %rd23;
	ld.global.u32 	%r48, [%rd24];
	and.b32  	%r16, %r48, 2147483647;
	setp.le.u32 	%p11, %r16, %r62;
	@%p11 bra 	$L__BB10_14;
	mov.b32 	%r49, 1;
	st.global.u32 	[%rd2], %r49;
	mov.u32 	%r62, %r16;
$L__BB10_14:
	setp.ne.s16 	%p12, %rs2, 0;
	selp.s32 	%r50, -1, 0, %p12;
	add.s32 	%r51, %r29, %r50;
	mad.lo.s32 	%r52, %r51, %r20, %r1;
	mul.wide.u32 	%rd25, %r52, 4;
	add.s64 	%rd26, %rd3, %rd25;
	ld.global.u32 	%r53, [%rd26];
	and.b32  	%r18, %r53, 2147483647;
	setp.le.u32 	%p13, %r18, %r62;
	@%p13 bra 	$L__BB10_16;
	mov.b32 	%r54, 1;
	st.global.u32 	[%rd2], %r54;
	mov.u32 	%r62, %r18;
$L__BB10_16:
	or.b32  	%r55, %r62, %r4;
	add.s64 	%rd28, %rd1, %rd10;
	st.global.u32 	[%rd28], %r55;
$L__BB10_17:
	ret;

}


// ===== COMPILED SASS (sm_100) =====

	.target	sm_100

	.elftype	@"ET_EXEC"


//--------------------- .note.nv.tkinfo           --------------------------
	.section	.note.nv.tkinfo,"",@"SHT_NOTE"
	.sectionflags	@"SHF_NOTE_NV_TKINFO"
	.tkinfo
        /*0018*/ 	.word	0x00000002
        /*0030*/ 	.string	""
        /*0030*/ 	.string	"ptxas"
        /*0030*/ 	.string	"Cuda compilation tools, release 13.0, V13.0.88"
        /*0030*/ 	.string	"Build cuda_13.0.r13.0/compiler.36424714_0"
        /*0030*/ 	.string	"-arch sm_100 -m 64 "



//--------------------- .note.nv.cuinfo           --------------------------
	.section	.note.nv.cuinfo,"",@"SHT_NOTE"
	.sectionflags	@"SHF_NOTE_NV_CUINFO"
        /*0018*/ 	.short	0x0002
        /*001a*/ 	.short	0x0064
        /*001c*/ 	.short	0x0082
	.zero		2


//--------------------- .nv.info                  --------------------------
	.section	.nv.info,"",@"SHT_CUDA_INFO"
	.align	4


	//----- nvinfo : EIATTR_REGCOUNT
	.align		4
        /*0000*/ 	.byte	0x04, 0x2f
        /*0002*/ 	.short	(.L_5 - .L_4)
	.align		4
.L_4:
        /*0004*/ 	.word	index@(labelWithSingleLinks)
        /*0008*/ 	.word	0x00000018


	//----- nvinfo : EIATTR_FRAME_SIZE
	.align		4
.L_5:
        /*000c*/ 	.byte	0x04, 0x11
        /*000e*/ 	.short	(.L_7 - .L_6)
	.align		4
.L_6:
        /*0010*/ 	.word	index@(labelWithSingleLinks)
        /*0014*/ 	.word	0x00000000


	//----- nvinfo : EIATTR_REGCOUNT
	.align		4
.L_7:
        /*0018*/ 	.byte	0x04, 0x2f
        /*001a*/ 	.short	(.L_9 - .L_8)
	.align		4
.L_8:
        /*001c*/ 	.word	index@(globalizeSingleLinkHorizontal)
        /*0020*/ 	.word	0x00000014


	//----- nvinfo : EIATTR_FRAME_SIZE
	.align		4
.L_9:
        /*0024*/ 	.byte	0x04, 0x11
        /*0026*/ 	.short	(.L_11 - .L_10)
	.align		4
.L_10:
        /*0028*/ 	.word	index@(globalizeSingleLinkHorizontal)
        /*002c*/ 	.word	0x00000000


	//----- nvinfo : EIATTR_REGCOUNT
	.align		4
.L_11:
        /*0030*/ 	.byte	0x04, 0x2f
        /*0032*/ 	.short	(.L_13 - .L_12)
	.align		4
.L_12:
        /*0034*/ 	.word	index@(globalizeSingleLinkVertical)
        /*0038*/ 	.word	0x00000016


	//----- nvinfo : EIATTR_FRAME_SIZE
	.align		4
.L_13:
        /*003c*/ 	.byte	0x04, 0x11
        /*003e*/ 	.short	(.L_15 - .L_14)
	.align		4
.L_14:
        /*0040*/ 	.word	index@(globalizeSingleLinkVertical)
        /*0044*/ 	.word	0x00000000


	//----- nvinfo : EIATTR_REGCOUNT
	.align		4
.L_15:
        /*0048*/ 	.byte	0x04, 0x2f
        /*004a*/ 	.short	(.L_17 - .L_16)
	.align		4
.L_16:
        /*004c*/ 	.word	index@(labelWithSharedLinksInterleaved)
        /*0050*/ 	.word	0x00000018


	//----- nvinfo : EIATTR_FRAME_SIZE
	.align		4
.L_17:
        /*0054*/ 	.byte	0x04, 0x11
        /*0056*/ 	.short	(.L_19 - .L_18)
	.align		4
.L_18:
        /*0058*/ 	.word	index@(labelWithSharedLinksInterleaved)
        /*005c*/ 	.word	0x00000000


	//----- nvinfo : EIATTR_REGCOUNT
	.align		4
.L_19:
        /*0060*/ 	.byte	0x04, 0x2f
        /*0062*/ 	.short	(.L_21 - .L_20)
	.align		4
.L_20:
        /*0064*/ 	.word	index@(labelWithSharedLinks)
        /*0068*/ 	.word	0x00000018


	//----- nvinfo : EIATTR_FRAME_SIZE
	.align		4
.L_21:
        /*006c*/ 	.byte	0x04, 0x11
        /*006e*/ 	.short	(.L_23 - .L_22)
	.align		4
.L_22:
        /*0070*/ 	.word	index@(labelWithSharedLinks)
        /*0074*/ 	.word	0x00000000


	//----- nvinfo : EIATTR_REGCOUNT
	.align		4
.L_23:
        /*0078*/ 	.byte	0x04, 0x2f
        /*007a*/ 	.short	(.L_25 - .L_24)
	.align		4
.L_24:
        /*007c*/ 	.word	index@(globalizeLinksVertical)
        /*0080*/ 	.word	0x0000000e


	//----- nvinfo : EIATTR_FRAME_SIZE
	.align		4
.L_25:
        /*0084*/ 	.byte	0x04, 0x11
        /*0086*/ 	.short	(.L_27 - .L_26)
	.align		4
.L_26:
        /*0088*/ 	.word	index@(globalizeLinksVertical)
        /*008c*/ 	.word	0x00000000


	//----- nvinfo : EIATTR_REGCOUNT
	.align		4
.L_27:
        /*0090*/ 	.byte	0x04, 0x2f
        /*0092*/ 	.short	(.L_29 - .L_28)
	.align		4
.L_28:
        /*0094*/ 	.word	index@(globalizeLinksHorizontal)
        /*0098*/ 	.word	0x00000010


	//----- nvinfo : EIATTR_FRAME_SIZE
	.align		4
.L_29:
        /*009c*/ 	.byte	0x04, 0x11
        /*009e*/ 	.short	(.L_31 - .L_30)
	.align		4
.L_30:
        /*00a0*/ 	.word	index@(globalizeLinksHorizontal)
        /*00a4*/ 	.word	0x00000000


	//----- nvinfo : EIATTR_REGCOUNT
	.align		4
.L_31:
        /*00a8*/ 	.byte	0x04, 0x2f
        /*00aa*/ 	.short	(.L_33 - .L_32)
	.align		4
.L_32:
        /*00ac*/ 	.word	index@(classifyRootCandidatesShifting)
        /*00b0*/ 	.word	0x0000000c


	//----- nvinfo : EIATTR_FRAME_SIZE
	.align		4
.L_33:
        /*00b4*/ 	.byte	0x04, 0x11
        /*00b6*/ 	.short	(.L_35 - .L_34)
	.align		4
.L_34:
        /*00b8*/ 	.word	index@(classifyRootCandidatesShifting)
        /*00bc*/ 	.word	0x00000000


	//----- nvinfo : EIATTR_REGCOUNT
	.align		4
.L_35:
        /*00c0*/ 	.byte	0x04, 0x2f
        /*00c2*/ 	.short	(.L_37 - .L_36)
	.align		4
.L_36:
        /*00c4*/ 	.word	index@(rootFindCandidates)
        /*00c8*/ 	.word	0x00000010


	//----- nvinfo : EIATTR_FRAME_SIZE
	.align		4
.L_37:
        /*00cc*/ 	.byte	0x04, 0x11
        /*00ce*/ 	.short	(.L_39 - .L_38)
	.align		4
.L_38:
        /*00d0*/ 	.word	index@(rootFindCandidates)
        /*00d4*/ 	.word	0x00000000


	//----- nvinfo : EIATTR_REGCOUNT
	.align		4
.L_39:
        /*00d8*/ 	.byte	0x04, 0x2f
        /*00da*/ 	.short	(.L_41 - .L_40)
	.align		4
.L_40:
        /*00dc*/ 	.word	index@(rootFind)
        /*00e0*/ 	.word	0x00000025


	//----- nvinfo : EIATTR_FRAME_SIZE
	.align		4
.L_41:
        /*00e4*/ 	.byte	0x04, 0x11
        /*00e6*/ 	.short	(.L_43 - .L_42)
	.align		4
.L_42:
        /*00e8*/ 	.word	index@(rootFind)
        /*00ec*/ 	.word	0x00000008


	//----- nvinfo : EIATTR_REGCOUNT
	.align		4
.L_43:
        /*00f0*/ 	.byte	0x04, 0x2f
        /*00f2*/ 	.short	(.L_45 - .L_44)
	.align		4
.L_44:
        /*00f4*/ 	.word	index@(labelComponentsFarRootCandidates)
        /*00f8*/ 	.word	0x0000001c


	//----- nvinfo : EIATTR_FRAME_SIZE
	.align		4
.L_45:
        /*00fc*/ 	.byte	0x04, 0x11
        /*00fe*/ 	.short	(.L_47 - .L_46)
	.align		4
.L_46:
        /*0100*/ 	.word	index@(labelComponentsFarRootCandidates)
        /*0104*/ 	.word	0x00000000


	//----- nvinfo : EIATTR_MIN_STACK_SIZE
	.align		4
.L_47:
        /*0108*/ 	.byte	0x04, 0x12
        /*010a*/ 	.short	(.L_49 - .L_48)
	.align		4
.L_48:
        /*010c*/ 	.word	index@(labelComponentsFarRootCandidates)
        /*0110*/ 	.word	0x00000000


	//----- nvinfo : EIATTR_MIN_STACK_SIZE
	.align		4
.L_49:
        /*0114*/ 	.byte	0x04, 0x12
        /*0116*/ 	.short	(.L_51 - .L_50)
	.align		4
.L_50:
        /*0118*/ 	.word	index@(rootFind)
        /*011c*/ 	.word	0x00000008


	//----- nvinfo : EIATTR_MIN_STACK_SIZE
	.align		4
.L_51:
        /*0120*/ 	.byte	0x04, 0x12
        /*0122*/ 	.short	(.L_53 - .L_52)
	.align		4
.L_52:
        /*0124*/ 	.word	index@(rootFindCandidates)
        /*0128*/ 	.word	0x00000000


	//----- nvinfo : EIATTR_MIN_STACK_SIZE
	.align		4
.L_53:
        /*012c*/ 	.byte	0x04, 0x12
        /*012e*/ 	.short	(.L_55 - .L_54)
	.align		4
.L_54:
        /*0130*/ 	.word	index@(classifyRootCandidatesShifting)
        /*0134*/ 	.word	0x00000000


	//----- nvinfo : EIATTR_MIN_STACK_SIZE
	.align		4
.L_55:
        /*0138*/ 	.byte	0x04, 0x12
        /*013a*/ 	.short	(.L_57 - .L_56)
	.align		4
.L_56:
        /*013c*/ 	.word	index@(globalizeLinksHorizontal)
        /*0140*/ 	.word	0x00000000


	//----- nvinfo : EIATTR_MIN_STACK_SIZE
	.align		4
.L_57:
        /*0144*/ 	.byte	0x04, 0x12
        /*0146*/ 	.short	(.L_59 - .L_58)
	.align		4
.L_58:
        /*0148*/ 	.word	index@(globalizeLinksVertical)
        /*014c*/ 	.word	0x00000000


	//----- nvinfo : EIATTR_MIN_STACK_SIZE
	.align		4
.L_59:
        /*0150*/ 	.byte	0x04, 0x12
        /*0152*/ 	.short	(.L_61 - .L_60)
	.align		4
.L_60:
        /*0154*/ 	.word	index@(labelWithSharedLinks)
        /*0158*/ 	.word	0x00000000


	//----- nvinfo : EIATTR_MIN_STACK_SIZE
	.align		4
.L_61:
        /*015c*/ 	.byte	0x04, 0x12
        /*015e*/ 	.short	(.L_63 - .L_62)
	.align		4
.L_62:
        /*0160*/ 	.word	index@(labelWithSharedLinksInterleaved)
        /*0164*/ 	.word	0x00000000


	//----- nvinfo : EIATTR_MIN_STACK_SIZE
	.align		4
.L_63:
        /*0168*/ 	.byte	0x04, 0x12
        /*016a*/ 	.short	(.L_65 - .L_64)
	.align		4
.L_64:
        /*016c*/ 	.word	index@(globalizeSingleLinkVertical)
        /*0170*/ 	.word	0x00000000


	//----- nvinfo : EIATTR_MIN_STACK_SIZE
	.align		4
.L_65:
        /*0174*/ 	.byte	0x04, 0x12
        /*0176*/ 	.short	(.L_67 - .L_66)
	.align		4
.L_66:
        /*0178*/ 	.word	index@(globalizeSingleLinkHorizontal)
        /*017c*/ 	.word	0x00000000


	//----- nvinfo : EIATTR_MIN_STACK_SIZE
	.align		4
.L_67:
        /*0180*/ 	.byte	0x04, 0x12
        /*0182*/ 	.short	(.L_69 - .L_68)
	.align		4
.L_68:
        /*0184*/ 	.word	index@(labelWithSingleLinks)
        /*0188*/ 	.word	0x00000000
.L_69:


//--------------------- .nv.compat                --------------------------
	.section	.nv.compat,"",@"SHT_CUDA_COMPAT_INFO"
	.align	4
        /*0000*/ 	.byte	0x02, 0x09, 0x00, 0x00, 0x02, 0x02, 0x01, 0x00, 0x02, 0x05, 0x05, 0x00, 0x03, 0x07, 0x01, 0x01
        /*0010*/ 	.byte	0x02, 0x03, 0x00, 0x00, 0x02, 0x06, 0x01, 0x00, 0x04, 0x0b, 0x08, 0x00, 0x09, 0x00, 0x00, 0x00
        /*0020*/ 	.byte	0x00, 0x00, 0x00, 0x00


//--------------------- .nv.info.labelComponentsFarRootCandidates --------------------------
	.section	.nv.info.labelComponentsFarRootCandidates,"",@"SHT_CUDA_INFO"
	.sectionflags	@""
	.align	4


	//----- nvinfo : EIATTR_CUDA_API_VERSION
	.align		4
        /*0000*/ 	.byte	0x04, 0x37
        /*0002*/ 	.short	(.L_71 - .L_70)
.L_70:
        /*0004*/ 	.word	0x00000082


	//----- nvinfo : EIATTR_KPARAM_INFO
	.align		4
.L_71:
        /*0008*/ 	.byte	0x04, 0x17
        /*000a*/ 	.short	(.L_73 - .L_72)
.L_72:
        /*000c*/ 	.word	0x00000000
        /*0010*/ 	.short	0x0005
        /*0012*/ 	.short	0x0020
        /*0014*/ 	.byte	0x00, 0xf5, 0x21, 0x00


	//----- nvinfo : EIATTR_KPARAM_INFO
	.align		4
.L_73:
        /*0018*/ 	.byte	0x04, 0x17
        /*001a*/ 	.short	(.L_75 - .L_74)
.L_74:
        /*001c*/ 	.word	0x00000000
        /*0020*/ 	.short	0x0004
        /*0022*/ 	.short	0x001c
        /*0024*/ 	.byte	0x00, 0xf0, 0x11, 0x00


	//----- nvinfo : EIATTR_KPARAM_INFO
	.align		4
.L_75:
        /*0028*/ 	.byte	0x04, 0x17
        /*002a*/ 	.short	(.L_77 - .L_76)
.L_76:
        /*002c*/ 	.word	0x00000000
        /*0030*/ 	.short	0x0003
        /*0032*/ 	.short	0x0018
        /*0034*/ 	.byte	0x00, 0xf0, 0x11, 0x00


	//----- nvinfo : EIATTR_KPARAM_INFO
	.align		4
.L_77:
        /*0038*/ 	.byte	0x04, 0x17
        /*003a*/ 	.short	(.L_79 - .L_78)
.L_78:
        /*003c*/ 	.word	0x00000000
        /*0040*/ 	.short	0x0002
        /*0042*/ 	.short	0x0010
        /*0044*/ 	.byte	0x00, 0xf5, 0x21, 0x00


	//----- nvinfo : EIATTR_KPARAM_INFO
	.align		4
.L_79:
        /*0048*/ 	.byte	0x04, 0x17
        /*004a*/ 	.short	(.L_81 - .L_80)
.L_80:
        /*004c*/ 	.word	0x00000000
        /*0050*/ 	.short	0x0001
        /*0052*/ 	.short	0x0008
        /*0054*/ 	.byte	0x00, 0xf5, 0x21, 0x00


	//----- nvinfo : EIATTR_KPARAM_INFO
	.align		4
.L_81:
        /*0058*/ 	.byte	0x04, 0x17
        /*005a*/ 	.short	(.L_83 - .L_82)
.L_82:
        /*005c*/ 	.word	0x00000000
        /*0060*/ 	.short	0x0000
        /*0062*/ 	.short	0x0000
        /*0064*/ 	.byte	0x00, 0xf5, 0x21, 0x00


	//----- nvinfo : EIATTR_SPARSE_MMA_MASK
	.align		4
.L_83:
        /*0068*/ 	.byte	0x03, 0x50
        /*006a*/ 	.short	0x0000


	//----- nvinfo : EIATTR_MAXREG_COUNT
	.align		4
        /*006c*/ 	.byte	0x03, 0x1b
        /*006e*/ 	.short	0x00ff


	//----- nvinfo : EIATTR_MERCURY_ISA_VERSION
	.align		4
        /*0070*/ 	.byte	0x03, 0x5f
        /*0072*/ 	.short	0x0101


	//----- nvinfo : EIATTR_VRC_CTA_INIT_COUNT
	.align		4
        /*0074*/ 	.byte	0x02, 0x4a
	.zero		1
	.zero		1


	//----- nvinfo : EIATTR_EXIT_INSTR_OFFSETS
	.align		4
        /*0078*/ 	.byte	0x04, 0x1c
        /*007a*/ 	.short	(.L_85 - .L_84)


	//   ....[0]....
.L_84:
        /*007c*/ 	.word	0x000000c0


	//   ....[1]....
        /*0080*/ 	.word	0x00000240


	//   ....[2]....
        /*0084*/ 	.word	0x000003e0


	//   ....[3]....
        /*0088*/ 	.word	0x00000700


	//----- nvinfo : EIATTR_CRS_STACK_SIZE
	.align		4
.L_85:
        /*008c*/ 	.byte	0x04, 0x1e
        /*008e*/ 	.short	(.L_87 - .L_86)
.L_86:
        /*0090*/ 	.word	0x00000000


	//----- nvinfo : EIATTR_CBANK_PARAM_SIZE
	.align		4
.L_87:
        /*0094*/ 	.byte	0x03, 0x19
        /*0096*/ 	.short	0x0028


	//----- nvinfo : EIATTR_PARAM_CBANK
	.align		4
        /*0098*/ 	.byte	0x04, 0x0a
        /*009a*/ 	.short	(.L_89 - .L_88)
	.align		4
.L_88:
        /*009c*/ 	.word	index@(.nv.constant0.labelComponentsFarRootCandidates)
        /*00a0*/ 	.short	0x0380
        /*00a2*/ 	.short	0x0028


	//----- nvinfo : EIATTR_SW_WAR
	.align		4
.L_89:
        /*00a4*/ 	.byte	0x04, 0x36
        /*00a6*/ 	.short	(.L_91 - .L_90)
.L_90:
        /*00a8*/ 	.word	0x00000008
.L_91:


//--------------------- .nv.info.rootFind         --------------------------
	.section	.nv.info.rootFind,"",@"SHT_CUDA_INFO"
	.sectionflags	@""
	.align	4


	//----- nvinfo : EIATTR_CUDA_API_VERSION
	.align		4
        /*0000*/ 	.byte	0x04, 0x37
        /*0002*/ 	.short	(.L_93 - .L_92)
.L_92:
        /*0004*/ 	.word	0x00000082


	//----- nvinfo : EIATTR_KPARAM_INFO
	.align		4
.L_93:
        /*0008*/ 	.byte	0x04, 0x17
        /*000a*/ 	.short	(.L_95 - .L_94)
.L_94:
        /*000c*/ 	.word	0x00000000
        /*0010*/ 	.short	0x0004
        /*0012*/ 	.short	0x001c
        /*0014*/ 	.byte	0x00, 0xf0, 0x11, 0x00


	//----- nvinfo : EIATTR_KPARAM_INFO
	.align		4
.L_95:
        /*0018*/ 	.byte	0x04, 0x17
        /*001a*/ 	.short	(.L_97 - .L_96)
.L_96:
        /*001c*/ 	.word	0x00000000
        /*0020*/ 	.short	0x0003
        /*0022*/ 	.short	0x0018
        /*0024*/ 	.byte	0x00, 0xf0, 0x11, 0x00


	//----- nvinfo : EIATTR_KPARAM_INFO
	.align		4
.L_97:
        /*0028*/ 	.byte	0x04, 0x17
        /*002a*/ 	.short	(.L_99 - .L_98)
.L_98:
        /*002c*/ 	.word	0x00000000
        /*0030*/ 	.short	0x0002
        /*0032*/ 	.short	0x0010
        /*0034*/ 	.byte	0x00, 0xf5, 0x21, 0x00


	//----- nvinfo : EIATTR_KPARAM_INFO
	.align		4
.L_99:
        /*0038*/ 	.byte	0x04, 0x17
        /*003a*/ 	.short	(.L_101 - .L_100)
.L_100:
        /*003c*/ 	.word	0x00000000
        /*0040*/ 	.short	0x0001
        /*0042*/ 	.short	0x0008
        /*0044*/ 	.byte	0x00, 0xf5, 0x21, 0x00


	//----- nvinfo : EIATTR_KPARAM_INFO
	.align		4
.L_101:
        /*0048*/ 	.byte	0x04, 0x17
        /*004a*/ 	.short	(.L_103 - .L_102)
.L_102:
        /*004c*/ 	.word	0x00000000
        /*0050*/ 	.short	0x0000
        /*0052*/ 	.short	0x0000
        /*0054*/ 	.byte	0x00, 0xf5, 0x21, 0x00


	//----- nvinfo : EIATTR_SPARSE_MMA_MASK
	.align		4
.L_103:
        /*0058*/ 	.byte	0x03, 0x50
        /*005a*/ 	.short	0x0000


	//----- nvinfo : EIATTR_MAXREG_COUNT
	.align		4
        /*005c*/ 	.byte	0x03, 0x1b
        /*005e*/ 	.short	0x00ff


	//----- nvinfo : EIATTR_EXTERNS
	.align		4
        /*0060*/ 	.byte	0x04, 0x0f
        /*0062*/ 	.short	(.L_105 - .L_104)


	//   ....[0]....
	.align		4
.L_104:
        /*0064*/ 	.word	index@(vprintf)


	//----- nvinfo : EIATTR_MERCURY_ISA_VERSION
	.align		4
.L_105:
        /*0068*/ 	.byte	0x03, 0x5f
        /*006a*/ 	.short	0x0101


	//----- nvinfo : EIATTR_VRC_CTA_INIT_COUNT
	.align		4
        /*006c*/ 	.byte	0x02, 0x4a
	.zero		1
	.zero		1


	//----- nvinfo : EIATTR_SYSCALL_OFFSETS
	.align		4
        /*0070*/ 	.byte	0x04, 0x46
        /*0072*/ 	.short	(.L_107 - .L_106)


	//   ....[0]....
.L_106:
        /*0074*/ 	.word	0x00000340


	//   ....[1]....
        /*0078*/ 	.word	0x00000b70


	//   ....[2]....
        /*007c*/ 	.word	0x00000c00


	//   ....[3]....
        /*0080*/ 	.word	0x00000d30


	//----- nvinfo : EIATTR_EXIT_INSTR_OFFSETS
	.align		4
.L_107:
        /*0084*/ 	.byte	0x04, 0x1c
        /*0086*/ 	.short	(.L_109 - .L_108)


	//   ....[0]....
.L_108:
        /*0088*/ 	.word	0x00000110


	//   ....[1]....
        /*008c*/ 	.word	0x00000d60


	//----- nvinfo : EIATTR_CRS_STACK_SIZE
	.align		4
.L_109:
        /*0090*/ 	.byte	0x04, 0x1e
        /*0092*/ 	.short	(.L_111 - .L_110)
.L_110:
        /*0094*/ 	.word	0x00000000


	//----- nvinfo : EIATTR_CBANK_PARAM_SIZE
	.align		4
.L_111:
        /*0098*/ 	.byte	0x03, 0x19
        /*009a*/ 	.short	0x0020


	//----- nvinfo : EIATTR_PARAM_CBANK
	.align		4
        /*009c*/ 	.byte	0x04, 0x0a
        /*009e*/ 	.short	(.L_113 - .L_112)
	.align		4
.L_112:
        /*00a0*/ 	.word	index@(.nv.constant0.rootFind)
        /*00a4*/ 	.short	0x0380
        /*00a6*/ 	.short	0x0020


	//----- nvinfo : EIATTR_SW_WAR
	.align		4
.L_113:
        /*00a8*/ 	.byte	0x04, 0x36
        /*00aa*/ 	.short	(.L_115 - .L_114)
.L_114:
        /*00ac*/ 	.word	0x00000008
.L_115:


//--------------------- .nv.info.rootFindCandidates --------------------------
	.section	.nv.info.rootFindCandidates,"",@"SHT_CUDA_INFO"
	.sectionflags	@""
	.align	4


	//----- nvinfo : EIATTR_CUDA_API_VERSION
	.align		4
        /*0000*/ 	.byte	0x04, 0x37
        /*0002*/ 	.short	(.L_117 - .L_116)
.L_116:
        /*0004*/ 	.word	0x00000082


	//----- nvinfo : EIATTR_KPARAM_INFO
	.align		4
.L_117:
        /*0008*/ 	.byte	0x04, 0x17
        /*000a*/ 	.short	(.L_119 - .L_118)
.L_118:
        /*000c*/ 	.word	0x00000000
        /*0010*/ 	.short	0x0003
        /*0012*/ 	.short	0x0014
        /*0014*/ 	.byte	0x00, 0xf0, 0x11, 0x00


	//----- nvinfo : EIATTR_KPARAM_INFO
	.align		4
.L_119:
        /*0018*/ 	.byte	0x04, 0x17
        /*001a*/ 	.short	(.L_121 - .L_120)
.L_120:
        /*001c*/ 	.word	0x00000000
        /*0020*/ 	.short	0x0002
        /*0022*/ 	.short	0x0010
        /*0024*/ 	.byte	0x00, 0xf0, 0x11, 0x00


	//----- nvinfo : EIATTR_KPARAM_INFO
	.align		4
.L_121:
        /*0028*/ 	.byte	0x04, 0x17
        /*002a*/ 	.short	(.L_123 - .L_122)
.L_122:
        /*002c*/ 	.word	0x00000000
        /*0030*/ 	.short	0x0001
        /*0032*/ 	.short	0x0008
        /*0034*/ 	.byte	0x00, 0xf5, 0x21, 0x00


	//----- nvinfo : EIATTR_KPARAM_INFO
	.align		4
.L_123:
        /*0038*/ 	.byte	0x04, 0x17
        /*003a*/ 	.short	(.L_125 - .L_124)
.L_124:
        /*003c*/ 	.word	0x00000000
        /*0040*/ 	.short	0x0000
        /*0042*/ 	.short	0x0000
        /*0044*/ 	.byte	0x00, 0xf5, 0x21, 0x00


	//----- nvinfo : EIATTR_SPARSE_MMA_MASK
	.align		4
.L_125:
        /*0048*/ 	.byte	0x03, 0x50
        /*004a*/ 	.short	0x0000


	//----- nvinfo : EIATTR_MAXREG_COUNT
	.align		4
        /*004c*/ 	.byte	0x03, 0x1b
        /*004e*/ 	.short	0x00ff


	//----- nvinfo : EIATTR_MERCURY_ISA_VERSION
	.align		4
        /*0050*/ 	.byte	0x03, 0x5f
        /*0052*/ 	.short	0x0101


	//----- nvinfo : EIATTR_VRC_CTA_INIT_COUNT
	.align		4
        /*0054*/ 	.byte	0x02, 0x4a
	.zero		1
	.zero		1


	//----- nvinfo : EIATTR_EXIT_INSTR_OFFSETS
	.align		4
        /*0058*/ 	.byte	0x04, 0x1c
        /*005a*/ 	.short	(.L_127 - .L_126)


	//   ....[0]....
.L_126:
        /*005c*/ 	.word	0x000000c0


	//   ....[1]....
        /*0060*/ 	.word	0x00000270


	//----- nvinfo : EIATTR_CRS_STACK_SIZE
	.align		4
.L_127:
        /*0064*/ 	.byte	0x04, 0x1e
        /*0066*/ 	.short	(.L_129 - .L_128)
.L_128:
        /*0068*/ 	.word	0x00000000


	//----- nvinfo : EIATTR_CBANK_PARAM_SIZE
	.align		4
.L_129:
        /*006c*/ 	.byte	0x03, 0x19
        /*006e*/ 	.short	0x0018


	//----- nvinfo : EIATTR_PARAM_CBANK
	.align		4
        /*0070*/ 	.byte	0x04, 0x0a
        /*0072*/ 	.short	(.L_131 - .L_130)
	.align		4
.L_130:
        /*0074*/ 	.word	index@(.nv.constant0.rootFindCandidates)
        /*0078*/ 	.short	0x0380
        /*007a*/ 	.short	0x0018


	//----- nvinfo : EIATTR_SW_WAR
	.align		4
.L_131:
        /*007c*/ 	.byte	0x04, 0x36
        /*007e*/ 	.short	(.L_133 - .L_132)
.L_132:
        /*0080*/ 	.word	0x00000008
.L_133:


//--------------------- .nv.info.classifyRootCandidatesShifting --------------------------
	.section	.nv.info.classifyRootCandidatesShifting,"",@"SHT_CUDA_INFO"
	.sectionflags	@""
	.align	4


	//----- nvinfo : EIATTR_CUDA_API_VERSION
	.align		4
        /*0000*/ 	.byte	0x04, 0x37
        /*0002*/ 	.short	(.L_135 - .L_134)
.L_134:
        /*0004*/ 	.word	0x00000082


	//----- nvinfo : EIATTR_KPARAM_INFO
	.align		4
.L_135:
        /*0008*/ 	.byte	0x04, 0x17
        /*000a*/ 	.short	(.L_137 - .L_136)
.L_136:
        /*000c*/ 	.word	0x00000000
        /*0010*/ 	.short	0x0003
        /*0012*/ 	.short	0x0014
        /*0014*/ 	.byte	0x00, 0xf0, 0x11, 0x00


	//----- nvinfo : EIATTR_KPARAM_INFO
	.align		4
.L_137:
        /*0018*/ 	.byte	0x04, 0x17
        /*001a*/ 	.short	(.L_139 - .L_138)
.L_138:
        /*001c*/ 	.word	0x00000000
        /*0020*/ 	.short	0x0002
        /*0022*/ 	.short	0x0010
        /*0024*/ 	.byte	0x00, 0xf0, 0x11, 0x00


	//----- nvinfo : EIATTR_KPARAM_INFO
	.align		4
.L_139:
        /*0028*/ 	.byte	0x04, 0x17
        /*002a*/ 	.short	(.L_141 - .L_140)
.L_140:
        /*002c*/ 	.word	0x00000000
        /*0030*/ 	.short	0x0001
        /*0032*/ 	.short	0x0008
        /*0034*/ 	.byte	0x00, 0xf5, 0x21, 0x00


	//----- nvinfo : EIATTR_KPARAM_INFO
	.align		4
.L_141:
        /*0038*/ 	.byte	0x04, 0x17
        /*003a*/ 	.short	(.L_143 - .L_142)
.L_142:
        /*003c*/ 	.word	0x00000000
        /*0040*/ 	.short	0x0000
        /*0042*/ 	.short	0x0000
        /*0044*/ 	.byte	0x00, 0xf5, 0x21, 0x00


	//----- nvinfo : EIATTR_SPARSE_MMA_MASK
	.align		4
.L_143:
        /*0048*/ 	.byte	0x03, 0x50
        /*004a*/ 	.short	0x0000


	//----- nvinfo : EIATTR_MAXREG_COUNT
	.align		4
        /*004c*/ 	.byte	0x03, 0x1b
        /*004e*/ 	.short	0x00ff


	//----- nvinfo : EIATTR_MERCURY_ISA_VERSION
	.align		4
        /*0050*/ 	.byte	0x03, 0x5f
        /*0052*/ 	.short	0x0101


	//----- nvinfo : EIATTR_VRC_CTA_INIT_COUNT
	.align		4
        /*0054*/ 	.byte	0x02, 0x4a
	.zero		1
	.zero		1


	//----- nvinfo : EIATTR_EXIT_INSTR_OFFSETS
	.align		4
        /*0058*/ 	.byte	0x04, 0x1c
        /*005a*/ 	.short	(.L_145 - .L_144)


	//   ....[0]....
.L_144:
        /*005c*/ 	.word	0x000000c0


	//   ....[1]....
        /*0060*/ 	.word	0x00000180


	//   ....[2]....
        /*0064*/ 	.word	0x000001c0


	//----- nvinfo : EIATTR_CBANK_PARAM_SIZE
	.align		4
.L_145:
        /*0068*/ 	.byte	0x03, 0x19
        /*006a*/ 	.short	0x0018


	//----- nvinfo : EIATTR_PARAM_CBANK
	.align		4
        /*006c*/ 	.byte	0x04, 0x0a
        /*006e*/ 	.short	(.L_147 - .L_146)
	.align		4
.L_146:
        /*0070*/ 	.word	index@(.nv.constant0.classifyRootCandidatesShifting)
        /*0074*/ 	.short	0x0380
        /*0076*/ 	.short	0x0018


	//----- nvinfo : EIATTR_SW_WAR
	.align		4
.L_147:
        /*0078*/ 	.byte	0x04, 0x36
        /*007a*/ 	.short	(.L_149 - .L_148)
.L_148:
        /*007c*/ 	.word	0x00000008
.L_149:


//--------------------- .nv.info.globalizeLinksHorizontal --------------------------
	.section	.nv.info.globalizeLinksHorizontal,"",@"SHT_CUDA_INFO"
	.sectionflags	@""
	.align	4


	//----- nvinfo : EIATTR_CUDA_API_VERSION
	.align		4
        /*0000*/ 	.byte	0x04, 0x37
        /*0002*/ 	.short	(.L_151 - .L_150)
.L_150:
        /*0004*/ 	.word	0x00000082


	//----- nvinfo : EIATTR_KPARAM_INFO
	.align		4
.L_151:
        /*0008*/ 	.byte	0x04, 0x17
        /*000a*/ 	.short	(.L_153 - .L_152)
.L_152:
        /*000c*/ 	.word	0x00000000
        /*0010*/ 	.short	0x0004
        /*0012*/ 	.short	0x0014
        /*0014*/ 	.byte	0x00, 0xf0, 0x11, 0x00


	//----- nvinfo : EIATTR_KPARAM_INFO
	.align		4
.L_153:
        /*0018*/ 	.byte	0x04, 0x17
        /*001a*/ 	.short	(.L_155 - .L_154)
.L_154:
        /*001c*/ 	.word	0x00000000
        /*0020*/ 	.short	0x0003
        /*0022*/ 	.short	0x0010
        /*0024*/ 	.byte	0x00, 0xf0, 0x11, 0x00


	//----- nvinfo : EIATTR_KPARAM_INFO
	.align		4
.L_155:
        /*0028*/ 	.byte	0x04, 0x17
        /*002a*/ 	.short	(.L_157 - .L_156)
.L_156:
        /*002c*/ 	.word	0x00000000
        /*0030*/ 	.short	0x0002
        /*0032*/ 	.short	0x000c
        /*0034*/ 	.byte	0x00, 0xf0, 0x11, 0x00


	//----- nvinfo : EIATTR_KPARAM_INFO
	.align		4
.L_157:
        /*0038*/ 	.byte	0x04, 0x17
        /*003a*/ 	.short	(.L_159 - .L_158)
.L_158:
        /*003c*/ 	.word	0x00000000
        /*0040*/ 	.short	0x0001
        /*0042*/ 	.short	0x0008
        /*0044*/ 	.byte	0x00, 0xf0, 0x11, 0x00


	//----- nvinfo : EIATTR_KPARAM_INFO
	.align		4
.L_159:
        /*0048*/ 	.byte	0x04, 0x17
        /*004a*/ 	.short	(.L_161 - .L_160)
.L_160:
        /*004c*/ 	.word	0x00000000
        /*0050*/ 	.short	0x0000
        /*0052*/ 	.short	0x0000
        /*0054*/ 	.byte	0x00, 0xf5, 0x21, 0x00


	//----- nvinfo : EIATTR_SPARSE_MMA_MASK
	.align		4
.L_161:
        /*0058*/ 	.byte	0x03, 0x50
        /*005a*/ 	.short	0x0000


	//----- nvinfo : EIATTR_MAXREG_COUNT
	.align		4
        /*005c*/ 	.byte	0x03, 0x1b
        /*005e*/ 	.short	0x00ff


	//----- nvinfo : EIATTR_MERCURY_ISA_VERSION
	.align		4
        /*0060*/ 	.byte	0x03, 0x5f
        /*0062*/ 	.short	0x0101


	//----- nvinfo : EIATTR_VRC_CTA_INIT_COUNT
	.align		4
        /*0064*/ 	.byte	0x02, 0x4a
	.zero		1
	.zero		1


	//----- nvinfo : EIATTR_EXIT_INSTR_OFFSETS
	.align		4
        /*0068*/ 	.byte	0x04, 0x1c
        /*006a*/ 	.short	(.L_163 - .L_162)


	//   ....[0]....
.L_162:
        /*006c*/ 	.word	0x000000c0


	//   ....[1]....
        /*0070*/ 	.word	0x00000260


	//   ....[2]....
        /*0074*/ 	.word	0x00000390


	//----- nvinfo : EIATTR_CRS_STACK_SIZE
	.align		4
.L_163:
        /*0078*/ 	.byte	0x04, 0x1e
        /*007a*/ 	.short	(.L_165 - .L_164)
.L_164:
        /*007c*/ 	.word	0x00000000


	//----- nvinfo : EIATTR_CBANK_PARAM_SIZE
	.align		4
.L_165:
        /*0080*/ 	.byte	0x03, 0x19
        /*0082*/ 	.short	0x0018


	//----- nvinfo : EIATTR_PARAM_CBANK
	.align		4
        /*0084*/ 	.byte	0x04, 0x0a
        /*0086*/ 	.short	(.L_167 - .L_166)
	.align		4
.L_166:
        /*0088*/ 	.word	index@(.nv.constant0.globalizeLinksHorizontal)
        /*008c*/ 	.short	0x0380
        /*008e*/ 	.short	0x0018


	//----- nvinfo : EIATTR_SW_WAR
	.align		4
.L_167:
        /*0090*/ 	.byte	0x04, 0x36
        /*0092*/ 	.short	(.L_169 - .L_168)
.L_168:
        /*0094*/ 	.word	0x00000008
.L_169:


//--------------------- .nv.info.globalizeLinksVertical --------------------------
	.section	.nv.info.globalizeLinksVertical,"",@"SHT_CUDA_INFO"
	.sectionflags	@""
	.align	4


	//----- nvinfo : EIATTR_CUDA_API_VERSION
	.align		4
        /*0000*/ 	.byte	0x04, 0x37
        /*0002*/ 	.short	(.L_171 - .L_170)
.L_170:
        /*0004*/ 	.word	0x00000082


	//----- nvinfo : EIATTR_KPARAM_INFO
	.align		4
.L_171:
        /*0008*/ 	.byte	0x04, 0x17
        /*000a*/ 	.short	(.L_173 - .L_172)
.L_172:
        /*000c*/ 	.word	0x00000000
        /*0010*/ 	.short	0x0004
        /*0012*/ 	.short	0x0014
        /*0014*/ 	.byte	0x00, 0xf0, 0x11, 0x00


	//----- nvinfo : EIATTR_KPARAM_INFO
	.align		4
.L_173:
        /*0018*/ 	.byte	0x04, 0x17
        /*001a*/ 	.short	(.L_175 - .L_174)
.L_174:
        /*001c*/ 	.word	0x00000000
        /*0020*/ 	.short	0x0003
        /*0022*/ 	.short	0x0010
        /*0024*/ 	.byte	0x00, 0xf0, 0x11, 0x00


	//----- nvinfo : EIATTR_KPARAM_INFO
	.align		4
.L_175:
        /*0028*/ 	.byte	0x04, 0x17
        /*002a*/ 	.short	(.L_177 - .L_176)
.L_176:
        /*002c*/ 	.word	0x00000000
        /*0030*/ 	.short	0x0002
        /*0032*/ 	.short	0x000c
        /*0034*/ 	.byte	0x00, 0xf0, 0x11, 0x00


	//----- nvinfo : EIATTR_KPARAM_INFO
	.align		4
.L_177:
        /*0038*/ 	.byte	0x04, 0x17
        /*003a*/ 	.short	(.L_179 - .L_178)
.L_178:
        /*003c*/ 	.word	0x00000000
        /*0040*/ 	.short	0x0001
        /*0042*/ 	.short	0x0008
        /*0044*/ 	.byte	0x00, 0xf0, 0x11, 0x00


	//----- nvinfo : EIATTR_KPARAM_INFO
	.align		4
.L_179:
        /*0048*/ 	.byte	0x04, 0x17
        /*004a*/ 	.short	(.L_181 - .L_180)
.L_180:
        /*004c*/ 	.word	0x00000000
        /*0050*/ 	.short	0x0000
        /*0052*/ 	.short	0x0000
        /*0054*/ 	.byte	0x00, 0xf5, 0x21, 0x00


	//----- nvinfo : EIATTR_SPARSE_MMA_MASK
	.align		4
.L_181:
        /*0058*/ 	.byte	0x03, 0x50
        /*005a*/ 	.short	0x0000


	//----- nvinfo : EIATTR_MAXREG_COUNT
	.align		4
        /*005c*/ 	.byte	0x03, 0x1b
        /*005e*/ 	.short	0x00ff


	//----- nvinfo : EIATTR_MERCURY_ISA_VERSION
	.align		4
        /*0060*/ 	.byte	0x03, 0x5f
        /*0062*/ 	.short	0x0101


	//----- nvinfo : EIATTR_VRC_CTA_INIT_COUNT
	.align		4
        /*0064*/ 	.byte	0x02, 0x4a
	.zero		1
	.zero		1


	//----- nvinfo : EIATTR_EXIT_INSTR_OFFSETS
	.align		4
        /*0068*/ 	.byte	0x04, 0x1c
        /*006a*/ 	.short	(.L_183 - .L_182)


	//   ....[0]....
.L_182:
        /*006c*/ 	.word	0x000000c0


	//   ....[1]....
        /*0070*/ 	.word	0x00000210


	//----- nvinfo : EIATTR_CRS_STACK_SIZE
	.align		4
.L_183:
        /*0074*/ 	.byte	0x04, 0x1e
        /*0076*/ 	.short	(.L_185 - .L_184)
.L_184:
        /*0078*/ 	.word	0x00000000


	//----- nvinfo : EIATTR_CBANK_PARAM_SIZE
	.align		4
.L_185:
        /*007c*/ 	.byte	0x03, 0x19
        /*007e*/ 	.short	0x0018


	//----- nvinfo : EIATTR_PARAM_CBANK
	.align		4
        /*0080*/ 	.byte	0x04, 0x0a
        /*0082*/ 	.short	(.L_187 - .L_186)
	.align		4
.L_186:
        /*0084*/ 	.word	index@(.nv.constant0.globalizeLinksVertical)
        /*0088*/ 	.short	0x0380
        /*008a*/ 	.short	0x0018


	//----- nvinfo : EIATTR_SW_WAR
	.align		4
.L_187:
        /*008c*/ 	.byte	0x04, 0x36
        /*008e*/ 	.short	(.L_189 - .L_188)
.L_188:
        /*0090*/ 	.word	0x00000008
.L_189:


//--------------------- .nv.info.labelWithSharedLinks --------------------------
	.section	.nv.info.labelWithSharedLinks,"",@"SHT_CUDA_INFO"
	.sectionflags	@""
	.align	4


	//----- nvinfo : EIATTR_CUDA_API_VERSION
	.align		4
        /*0000*/ 	.byte	0x04, 0x37
        /*0002*/ 	.short	(.L_191 - .L_190)
.L_190:
        /*0004*/ 	.word	0x00000082


	//----- nvinfo : EIATTR_KPARAM_INFO
	.align		4
.L_191:
        /*0008*/ 	.byte	0x04, 0x17
        /*000a*/ 	.short	(.L_193 - .L_192)
.L_192:
        /*000c*/ 	.word	0x00000000
        /*0010*/ 	.short	0x0006
        /*0012*/ 	.short	0x002c
        /*0014*/ 	.byte	0x00, 0xf0, 0x11, 0x00


	//----- nvinfo : EIATTR_KPARAM_INFO
	.align		4
.L_193:
        /*0018*/ 	.byte	0x04, 0x17
        /*001a*/ 	.short	(.L_195 - .L_194)
.L_194:
        /*001c*/ 	.word	0x00000000
        /*0020*/ 	.short	0x0005
        /*0022*/ 	.short	0x0028
        /*0024*/ 	.byte	0x00, 0xf0, 0x11, 0x00


	//----- nvinfo : EIATTR_KPARAM_INFO
	.align		4
.L_195:
        /*0028*/ 	.byte	0x04, 0x17
        /*002a*/ 	.short	(.L_197 - .L_196)
.L_196:
        /*002c*/ 	.word	0x00000000
        /*0030*/ 	.short	0x0004
        /*0032*/ 	.short	0x0020
        /*0034*/ 	.byte	0x00, 0xf5, 0x21, 0x00


	//----- nvinfo : EIATTR_KPARAM_INFO
	.align		4
.L_197:
        /*0038*/ 	.byte	0x04, 0x17
        /*003a*/ 	.short	(.L_199 - .L_198)
.L_198:
        /*003c*/ 	.word	0x00000000
        /*0040*/ 	.short	0x0003
        /*0042*/ 	.short	0x0018
        /*0044*/ 	.byte	0x00, 0xf5, 0x21, 0x00


	//----- nvinfo : EIATTR_KPARAM_INFO
	.align		4
.L_199:
        /*0048*/ 	.byte	0x04, 0x17
        /*004a*/ 	.short	(.L_201 - .L_200)
.L_200:
        /*004c*/ 	.word	0x00000000
        /*0050*/ 	.short	0x0002
        /*0052*/ 	.short	0x0010
        /*0054*/ 	.byte	0x00, 0xf5, 0x21, 0x00


	//----- nvinfo : EIATTR_KPARAM_INFO
	.align		4
.L_201:
        /*0058*/ 	.byte	0x04, 0x17
        /*005a*/ 	.short	(.L_203 - .L_202)
.L_202:
        /*005c*/ 	.word	0x00000000
        /*0060*/ 	.short	0x0001
        /*0062*/ 	.short	0x0008
        /*0064*/ 	.byte	0x00, 0xf5, 0x21, 0x00


	//----- nvinfo : EIATTR_KPARAM_INFO
	.align		4
.L_203:
        /*0068*/ 	.byte	0x04, 0x17
        /*006a*/ 	.short	(.L_205 - .L_204)
.L_204:
        /*006c*/ 	.word	0x00000000
        /*0070*/ 	.short	0x0000
        /*0072*/ 	.short	0x0000
        /*0074*/ 	.byte	0x00, 0xf5, 0x21, 0x00


	//----- nvinfo : EIATTR_SPARSE_MMA_MASK
	.align		4
.L_205:
        /*0078*/ 	.byte	0x03, 0x50
        /*007a*/ 	.short	0x0000


	//----- nvinfo : EIATTR_MAXREG_COUNT
	.align		4
        /*007c*/ 	.byte	0x03, 0x1b
        /*007e*/ 	.short	0x00ff


	//----- nvinfo : EIATTR_NUM_BARRIERS
	.align		4
        /*0080*/ 	.byte	0x02, 0x4c
        /*0082*/ 	.byte	0x01
	.zero		1


	//----- nvinfo : EIATTR_MERCURY_ISA_VERSION
	.align		4
        /*0084*/ 	.byte	0x03, 0x5f
        /*0086*/ 	.short	0x0101


	//----- nvinfo : EIATTR_VRC_CTA_INIT_COUNT
	.align		4
        /*0088*/ 	.byte	0x02, 0x4a
	.zero		1
	.zero		1


	//----- nvinfo : EIATTR_EXIT_INSTR_OFFSETS
	.align		4
        /*008c*/ 	.byte	0x04, 0x1c
        /*008e*/ 	.short	(.L_207 - .L_206)


	//   ....[0]....
.L_206:
        /*0090*/ 	.word	0x000000c0


	//   ....[1]....
        /*0094*/ 	.word	0x000016e0


	//----- nvinfo : EIATTR_CRS_STACK_SIZE
	.align		4
.L_207:
        /*0098*/ 	.byte	0x04, 0x1e
        /*009a*/ 	.short	(.L_209 - .L_208)
.L_208:
        /*009c*/ 	.word	0x00000000


	//----- nvinfo : EIATTR_CBANK_PARAM_SIZE
	.align		4
.L_209:
        /*00a0*/ 	.byte	0x03, 0x19
        /*00a2*/ 	.short	0x0030


	//----- nvinfo : EIATTR_PARAM_CBANK
	.align		4
        /*00a4*/ 	.byte	0x04, 0x0a
        /*00a6*/ 	.short	(.L_211 - .L_210)
	.align		4
.L_210:
        /*00a8*/ 	.word	index@(.nv.constant0.labelWithSharedLinks)
        /*00ac*/ 	.short	0x0380
        /*00ae*/ 	.short	0x0030


	//----- nvinfo : EIATTR_SW_WAR
	.align		4
.L_211:
        /*00b0*/ 	.byte	0x04, 0x36
        /*00b2*/ 	.short	(.L_213 - .L_212)
.L_212:
        /*00b4*/ 	.word	0x00000008
.L_213:


//--------------------- .nv.info.labelWithSharedLinksInterleaved --------------------------
	.section	.nv.info.labelWithSharedLinksInterleaved,"",@"SHT_CUDA_INFO"
	.sectionflags	@""
	.align	4


	//----- nvinfo : EIATTR_CUDA_API_VERSION
	.align		4
        /*0000*/ 	.byte	0x04, 0x37
        /*0002*/ 	.short	(.L_215 - .L_214)
.L_214:
        /*0004*/ 	.word	0x00000082


	//----- nvinfo : EIATTR_KPARAM_INFO
	.align		4
.L_215:
        /*0008*/ 	.byte	0x04, 0x17
        /*000a*/ 	.short	(.L_217 - .L_216)
.L_216:
        /*000c*/ 	.word	0x00000000
        /*0010*/ 	.short	0x0004
        /*0012*/ 	.short	0x001c
        /*0014*/ 	.byte	0x00, 0xf0, 0x11, 0x00


	//----- nvinfo : EIATTR_KPARAM_INFO
	.align		4
.L_217:
        /*0018*/ 	.byte	0x04, 0x17
        /*001a*/ 	.short	(.L_219 - .L_218)
.L_218:
        /*001c*/ 	.word	0x00000000
        /*0020*/ 	.short	0x0003
        /*0022*/ 	.short	0x0018
        /*0024*/ 	.byte	0x00, 0xf0, 0x11, 0x00


	//----- nvinfo : EIATTR_KPARAM_INFO
	.align		4
.L_219:
        /*0028*/ 	.byte	0x04, 0x17
        /*002a*/ 	.short	(.L_221 - .L_220)
.L_220:
        /*002c*/ 	.word	0x00000000
        /*0030*/ 	.short	0x0002
        /*0032*/ 	.short	0x0010
        /*0034*/ 	.byte	0x00, 0xf5, 0x21, 0x00


	//----- nvinfo : EIATTR_KPARAM_INFO
	.align		4
.L_221:
        /*0038*/ 	.byte	0x04, 0x17
        /*003a*/ 	.short	(.L_223 - .L_222)
.L_222:
        /*003c*/ 	.word	0x00000000
        /*0040*/ 	.short	0x0001
        /*0042*/ 	.short	0x0008
        /*0044*/ 	.byte	0x00, 0xf5, 0x21, 0x00


	//----- nvinfo : EIATTR_KPARAM_INFO
	.align		4
.L_223:
        /*0048*/ 	.byte	0x04, 0x17
        /*004a*/ 	.short	(.L_225 - .L_224)
.L_224:
        /*004c*/ 	.word	0x00000000
        /*0050*/ 	.short	0x0000
        /*0052*/ 	.short	0x0000
        /*0054*/ 	.byte	0x00, 0xf5, 0x21, 0x00


	//----- nvinfo : EIATTR_SPARSE_MMA_MASK
	.align		4
.L_225:
        /*0058*/ 	.byte	0x03, 0x50
        /*005a*/ 	.short	0x0000


	//----- nvinfo : EIATTR_MAXREG_COUNT
	.align		4
        /*005c*/ 	.byte	0x03, 0x1b
        /*005e*/ 	.short	0x00ff


	//----- nvinfo : EIATTR_NUM_BARRIERS
	.align		4
        /*0060*/ 	.byte	0x02, 0x4c
        /*0062*/ 	.byte	0x01
	.zero		1


	//----- nvinfo : EIATTR_MERCURY_ISA_VERSION
	.align		4
        /*0064*/ 	.byte	0x03, 0x5f
        /*0066*/ 	.short	0x0101


	//----- nvinfo : EIATTR_UNUSED_LOAD_BYTE_OFFSET
	.align		4
        /*0068*/ 	.byte	0x04, 0x44
        /*006a*/ 	.short	(.L_227 - .L_226)


	//   ....[0]....
.L_226:
        /*006c*/ 	.word	0x00000170
        /*0070*/ 	.word	0x00000007


	//   ....[1]....
        /*0074*/ 	.word	0x00000180
        /*0078*/ 	.word	0x00000007


	//   ....[2]....
        /*007c*/ 	.word	0x000001d0
        /*0080*/ 	.word	0x00000007


	//   ....[3]....
        /*0084*/ 	.word	0x00000220
        /*0088*/ 	.word	0x00000007


	//   ....[4]....
        /*008c*/ 	.word	0x00000270
        /*0090*/ 	.word	0x00000007


	//----- nvinfo : EIATTR_VRC_CTA_INIT_COUNT
	.align		4
.L_227:
        /*0094*/ 	.byte	0x02, 0x4a
	.zero		1
	.zero		1


	//----- nvinfo : EIATTR_EXIT_INSTR_OFFSETS
	.align		4
        /*0098*/ 	.byte	0x04, 0x1c
        /*009a*/ 	.short	(.L_229 - .L_228)


	//   ....[0]....
.L_228:
        /*009c*/ 	.word	0x000000c0


	//   ....[1]....
        /*00a0*/ 	.word	0x000014c0


	//----- nvinfo : EIATTR_CBANK_PARAM_SIZE
	.align		4
.L_229:
        /*00a4*/ 	.byte	0x03, 0x19
        /*00a6*/ 	.short	0x0020


	//----- nvinfo : EIATTR_PARAM_CBANK
	.align		4
        /*00a8*/ 	.byte	0x04, 0x0a
        /*00aa*/ 	.short	(.L_231 - .L_230)
	.align		4
.L_230:
        /*00ac*/ 	.word	index@(.nv.constant0.labelWithSharedLinksInterleaved)
        /*00b0*/ 	.short	0x0380
        /*00b2*/ 	.short	0x0020


	//----- nvinfo : EIATTR_SW_WAR
	.align		4
.L_231:
        /*00b4*/ 	.byte	0x04, 0x36
        /*00b6*/ 	.short	(.L_233 - .L_232)
.L_232:
        /*00b8*/ 	.word	0x00000008
.L_233:


//--------------------- .nv.info.globalizeSingleLinkVertical --------------------------
	.section	.nv.info.globalizeSingleLinkVertical,"",@"SHT_CUDA_INFO"
	.sectionflags	@""
	.align	4


	//----- nvinfo : EIATTR_CUDA_API_VERSION
	.align		4
        /*0000*/ 	.byte	0x04, 0x37
        /*0002*/ 	.short	(.L_235 - .L_234)
.L_234:
        /*0004*/ 	.word	0x00000082


	//----- nvinfo : EIATTR_KPARAM_INFO
	.align		4
.L_235:
        /*0008*/ 	.byte	0x04, 0x17
        /*000a*/ 	.short	(.L_237 - .L_236)
.L_236:
        /*000c*/ 	.word	0x00000000
        /*0010*/ 	.short	0x0002
        /*0012*/ 	.short	0x000c
        /*0014*/ 	.byte	0x00, 0xf0, 0x11, 0x00


	//----- nvinfo : EIATTR_KPARAM_INFO
	.align		4
.L_237:
        /*0018*/ 	.byte	0x04, 0x17
        /*001a*/ 	.short	(.L_239 - .L_238)
.L_238:
        /*001c*/ 	.word	0x00000000
        /*0020*/ 	.short	0x0001
        /*0022*/ 	.short	0x0008
        /*0024*/ 	.byte	0x00, 0xf0, 0x11, 0x00


	//----- nvinfo : EIATTR_KPARAM_INFO
	.align		4
.L_239:
        /*0028*/ 	.byte	0x04, 0x17
        /*002a*/ 	.short	(.L_241 - .L_240)
.L_240:
        /*002c*/ 	.word	0x00000000
        /*0030*/ 	.short	0x0000
        /*0032*/ 	.short	0x0000
        /*0034*/ 	.byte	0x00, 0xf5, 0x21, 0x00


	//----- nvinfo : EIATTR_SPARSE_MMA_MASK
	.align		4
.L_241:
        /*0038*/ 	.byte	0x03, 0x50
        /*003a*/ 	.short	0x0000


	//----- nvinfo : EIATTR_MAXREG_COUNT
	.align		4
        /*003c*/ 	.byte	0x03, 0x1b
        /*003e*/ 	.short	0x00ff


	//----- nvinfo : EIATTR_NUM_BARRIERS
	.align		4
        /*0040*/ 	.byte	0x02, 0x4c
        /*0042*/ 	.byte	0x01
	.zero		1


	//----- nvinfo : EIATTR_MERCURY_ISA_VERSION
	.align		4
        /*0044*/ 	.byte	0x03, 0x5f
        /*0046*/ 	.short	0x0101


	//----- nvinfo : EIATTR_VRC_CTA_INIT_COUNT
	.align		4
        /*0048*/ 	.byte	0x02, 0x4a
	.zero		1
	.zero		1


	//----- nvinfo : EIATTR_EXIT_INSTR_OFFSETS
	.align		4
        /*004c*/ 	.byte	0x04, 0x1c
        /*004e*/ 	.short	(.L_243 - .L_242)


	//   ....[0]....
.L_242:
        /*0050*/ 	.word	0x00000090


	//   ....[1]....
        /*0054*/ 	.word	0x00000b40


	//----- nvinfo : EIATTR_CRS_STACK_SIZE
	.align		4
.L_243:
        /*0058*/ 	.byte	0x04, 0x1e
        /*005a*/ 	.short	(.L_245 - .L_244)
.L_244:
        /*005c*/ 	.word	0x00000000


	//----- nvinfo : EIATTR_CBANK_PARAM_SIZE
	.align		4
.L_245:
        /*0060*/ 	.byte	0x03, 0x19
        /*0062*/ 	.short	0x0010


	//----- nvinfo : EIATTR_PARAM_CBANK
	.align		4
        /*0064*/ 	.byte	0x04, 0x0a
        /*0066*/ 	.short	(.L_247 - .L_246)
	.align		4
.L_246:
        /*0068*/ 	.word	index@(.nv.constant0.globalizeSingleLinkVertical)
        /*006c*/ 	.short	0x0380
        /*006e*/ 	.short	0x0010


	//----- nvinfo : EIATTR_SW_WAR
	.align		4
.L_247:
        /*0070*/ 	.byte	0x04, 0x36
        /*0072*/ 	.short	(.L_249 - .L_248)
.L_248:
        /*0074*/ 	.word	0x00000008
.L_249:


//--------------------- .nv.info.globalizeSingleLinkHorizontal --------------------------
	.section	.nv.info.globalizeSingleLinkHorizontal,"",@"SHT_CUDA_INFO"
	.sectionflags	@""
	.align	4


	//----- nvinfo : EIATTR_CUDA_API_VERSION
	.align		4
        /*0000*/ 	.byte	0x04, 0x37
        /*0002*/ 	.short	(.L_251 - .L_250)
.L_250:
        /*0004*/ 	.word	0x00000082


	//----- nvinfo : EIATTR_KPARAM_INFO
	.align		4
.L_251:
        /*0008*/ 	.byte	0x04, 0x17
        /*000a*/ 	.short	(.L_253 - .L_252)
.L_252:
        /*000c*/ 	.word	0x00000000
        /*0010*/ 	.short	0x0002
        /*0012*/ 	.short	0x000c
        /*0014*/ 	.byte	0x00, 0xf0, 0x11, 0x00


	//----- nvinfo : EIATTR_KPARAM_INFO
	.align		4
.L_253:
        /*0018*/ 	.byte	0x04, 0x17
        /*001a*/ 	.short	(.L_255 - .L_254)
.L_254:
        /*001c*/ 	.word	0x00000000
        /*0020*/ 	.short	0x0001
        /*0022*/ 	.short	0x0008
        /*0024*/ 	.byte	0x00, 0xf0, 0x11, 0x00


	//----- nvinfo : EIATTR_KPARAM_INFO
	.align		4
.L_255:
        /*0028*/ 	.byte	0x04, 0x17
        /*002a*/ 	.short	(.L_257 - .L_256)
.L_256:
        /*002c*/ 	.word	0x00000000
        /*0030*/ 	.short	0x0000
        /*0032*/ 	.short	0x0000
        /*0034*/ 	.byte	0x00, 0xf5, 0x21, 0x00


	//----- nvinfo : EIATTR_SPARSE_MMA_MASK
	.align		4
.L_257:
        /*0038*/ 	.byte	0x03, 0x50
        /*003a*/ 	.short	0x0000


	//----- nvinfo : EIATTR_MAXREG_COUNT
	.align		4
        /*003c*/ 	.byte	0x03, 0x1b
        /*003e*/ 	.short	0x00ff


	//----- nvinfo : EIATTR_NUM_BARRIERS
	.align		4
        /*0040*/ 	.byte	0x02, 0x4c
        /*0042*/ 	.byte	0x01
	.zero		1


	//----- nvinfo : EIATTR_MERCURY_ISA_VERSION
	.align		4
        /*0044*/ 	.byte	0x03, 0x5f
        /*0046*/ 	.short	0x0101


	//----- nvinfo : EIATTR_VRC_CTA_INIT_COUNT
	.align		4
        /*0048*/ 	.byte	0x02, 0x4a
	.zero		1
	.zero		1


	//----- nvinfo : EIATTR_EXIT_INSTR_OFFSETS
	.align		4
        /*004c*/ 	.byte	0x04, 0x1c
        /*004e*/ 	.short	(.L_259 - .L_258)


	//   ....[0]....
.L_258:
        /*0050*/ 	.word	0x00000090


	//   ....[1]....
        /*0054*/ 	.word	0x00000ae0


	//----- nvinfo : EIATTR_CRS_STACK_SIZE
	.align		4
.L_259:
        /*0058*/ 	.byte	0x04, 0x1e
        /*005a*/ 	.short	(.L_261 - .L_260)
.L_260:
        /*005c*/ 	.word	0x00000000


	//----- nvinfo : EIATTR_CBANK_PARAM_SIZE
	.align		4
.L_261:
        /*0060*/ 	.byte	0x03, 0x19
        /*0062*/ 	.short	0x0010


	//----- nvinfo : EIATTR_PARAM_CBANK
	.align		4
        /*0064*/ 	.byte	0x04, 0x0a
        /*0066*/ 	.short	(.L_263 - .L_262)
	.align		4
.L_262:
        /*0068*/ 	.word	index@(.nv.constant0.globalizeSingleLinkHorizontal)
        /*006c*/ 	.short	0x0380
        /*006e*/ 	.short	0x0010


	//----- nvinfo : EIATTR_SW_WAR
	.align		4
.L_263:
        /*0070*/ 	.byte	0x04, 0x36
        /*0072*/ 	.short	(.L_265 - .L_264)
.L_264:
        /*0074*/ 	.word	0x00000008
.L_265:


//--------------------- .nv.info.labelWithSingleLinks --------------------------
	.section	.nv.info.labelWithSingleLinks,"",@"SHT_CUDA_INFO"
	.sectionflags	@""
	.align	4


	//----- nvinfo : EIATTR_CUDA_API_VERSION
	.align		4
        /*0000*/ 	.byte	0x04, 0x37
        /*0002*/ 	.short	(.L_267 - .L_266)
.L_266:
        /*0004*/ 	.word	0x00000082


	//----- nvinfo : EIATTR_KPARAM_INFO
	.align		4
.L_267:
        /*0008*/ 	.byte	0x04, 0x17
        /*000a*/ 	.short	(.L_269 - .L_268)
.L_268:
        /*000c*/ 	.word	0x00000000
        /*0010*/ 	.short	0x0006
        /*0012*/ 	.short	0x002c
        /*0014*/ 	.byte	0x00, 0xf0, 0x11, 0x00


	//----- nvinfo : EIATTR_KPARAM_INFO
	.align		4
.L_269:
        /*0018*/ 	.byte	0x04, 0x17
        /*001a*/ 	.short	(.L_271 - .L_270)
.L_270:
        /*001c*/ 	.word	0x00000000
        /*0020*/ 	.short	0x0005
        /*0022*/ 	.short	0x0028
        /*0024*/ 	.byte	0x00, 0xf0, 0x11, 0x00


	//----- nvinfo : EIATTR_KPARAM_INFO
	.align		4
.L_271:
        /*0028*/ 	.byte	0x04, 0x17
        /*002a*/ 	.short	(.L_273 - .L_272)
.L_272:
        /*002c*/ 	.word	0x00000000
        /*0030*/ 	.short	0x0004
        /*0032*/ 	.short	0x0020
        /*0034*/ 	.byte	0x00, 0xf5, 0x21, 0x00


	//----- nvinfo : EIATTR_KPARAM_INFO
	.align		4
.L_273:
        /*0038*/ 	.byte	0x04, 0x17
        /*003a*/ 	.short	(.L_275 - .L_274)
.L_274:
        /*003c*/ 	.word	0x00000000
        /*0040*/ 	.short	0x0003
        /*0042*/ 	.short	0x0018
        /*0044*/ 	.byte	0x00, 0xf5, 0x21, 0x00


	//----- nvinfo : EIATTR_KPARAM_INFO
	.align		4
.L_275:
        /*0048*/ 	.byte	0x04, 0x17
        /*004a*/ 	.short	(.L_277 - .L_276)
.L_276:
        /*004c*/ 	.word	0x00000000
        /*0050*/ 	.short	0x0002
        /*0052*/ 	.short	0x0010
        /*0054*/ 	.byte	0x00, 0xf5, 0x21, 0x00


	//----- nvinfo : EIATTR_KPARAM_INFO
	.align		4
.L_277:
        /*0058*/ 	.byte	0x04, 0x17
        /*005a*/ 	.short	(.L_279 - .L_278)
.L_278:
        /*005c*/ 	.word	0x00000000
        /*0060*/ 	.short	0x0001
        /*0062*/ 	.short	0x0008
        /*0064*/ 	.byte	0x00, 0xf5, 0x21, 0x00


	//----- nvinfo : EIATTR_KPARAM_INFO
	.align		4
.L_279:
        /*0068*/ 	.byte	0x04, 0x17
        /*006a*/ 	.short	(.L_281 - .L_280)
.L_280:
        /*006c*/ 	.word	0x00000000
        /*0070*/ 	.short	0x0000
        /*0072*/ 	.short	0x0000
        /*0074*/ 	.byte	0x00, 0xf5, 0x21, 0x00


	//----- nvinfo : EIATTR_SPARSE_MMA_MASK
	.align		4
.L_281:
        /*0078*/ 	.byte	0x03, 0x50
        /*007a*/ 	.short	0x0000


	//----- nvinfo : EIATTR_MAXREG_COUNT
	.align		4
        /*007c*/ 	.byte	0x03, 0x1b
        /*007e*/ 	.short	0x00ff


	//----- nvinfo : EIATTR_MERCURY_ISA_VERSION
	.align		4
        /*0080*/ 	.byte	0x03, 0x5f
        /*0082*/ 	.short	0x0101


	//----- nvinfo : EIATTR_VRC_CTA_INIT_COUNT
	.align		4
        /*0084*/ 	.byte	0x02, 0x4a
	.zero		1
	.zero		1


	//----- nvinfo : EIATTR_EXIT_INSTR_OFFSETS
	.align		4
        /*0088*/ 	.byte	0x04, 0x1c
        /*008a*/ 	.short	(.L_283 - .L_282)


	//   ....[0]....
.L_282:
        /*008c*/ 	.word	0x000000c0


	//   ....[1]....
        /*0090*/ 	.word	0x00000c40


	//----- nvinfo : EIATTR_CRS_STACK_SIZE
	.align		4
.L_283:
        /*0094*/ 	.byte	0x04, 0x1e
        /*0096*/ 	.short	(.L_285 - .L_284)
.L_284:
        /*0098*/ 	.word	0x00000000


	//----- nvinfo : EIATTR_CBANK_PARAM_SIZE
	.align		4
.L_285:
        /*009c*/ 	.byte	0x03, 0x19
        /*009e*/ 	.short	0x0030


	//----- nvinfo : EIATTR_PARAM_CBANK
	.align		4
        /*00a0*/ 	.byte	0x04, 0x0a
        /*00a2*/ 	.short	(.L_287 - .L_286)
	.align		4
.L_286:
        /*00a4*/ 	.word	index@(.nv.constant0.labelWithSingleLinks)
        /*00a8*/ 	.short	0x0380
        /*00aa*/ 	.short	0x0030


	//----- nvinfo : EIATTR_SW_WAR
	.align		4
.L_287:
        /*00ac*/ 	.byte	0x04, 0x36
        /*00ae*/ 	.short	(.L_289 - .L_288)
.L_288:
        /*00b0*/ 	.word	0x00000008
.L_289:


//--------------------- .nv.callgraph             --------------------------
	.section	.nv.callgraph,"",@"SHT_CUDA_CALLGRAPH"
	.align	4
	.sectionentsize	8
	.align		4
        /*0000*/ 	.word	0x00000000
	.align		4
        /*0004*/ 	.word	0xffffffff
	.align		4
        /*0008*/ 	.word	index@(rootFind)
	.align		4
        /*000c*/ 	.word	index@(vprintf)
	.align		4
        /*0010*/ 	.word	0x00000000
	.align		4
        /*0014*/ 	.word	0xfffffffe
	.align		4
        /*0018*/ 	.word	0x00000000
	.align		4
        /*001c*/ 	.word	0xfffffffd
	.align		4
        /*0020*/ 	.word	0x00000000
	.align		4
        /*0024*/ 	.word	0xfffffffc


//--------------------- .nv.constant4             --------------------------
	.section	.nv.constant4,"a",@progbits
	.align	8
	.align		8
.nv.constant4:
        /*0000*/ 	.dword	$str
	.align		8
        /*0008*/ 	.dword	$str$1
	.align		8
        /*0010*/ 	.dword	$str$2
	.align		8
        /*0018*/ 	.dword	$str$3
	.align		8
        /*0020*/ 	.dword	vprintf


//--------------------- .text.labelComponentsFarRootCandidates --------------------------
	.section	.text.labelComponentsFarRootCandidates,"ax",@progbits
	.align	128
        .global         labelComponentsFarRootCandidates
        .type           labelComponentsFarRootCandidates,@function
        .size           labelComponentsFarRootCandidates,(.L_x_73 - labelComponentsFarRootCandidates)
        .other          labelComponentsFarRootCandidates,@"STO_CUDA_ENTRY STV_DEFAULT"
labelComponentsFarRootCandidates:
.text.labelComponentsFarRootCandidates:
[----:B------:R-:W-:Y:S01]  /*0000*/  LDC R1, c[0x0][0x37c] ;  /* 0x0000df00ff017b82 */ /* 0x000fe20000000800 */
[----:B------:R-:W0:Y:S07]  /*0010*/  S2R R2, SR_TID.Y ;  /* 0x0000000000027919 */ /* 0x000e2e0000002200 */
[----:B------:R-:W1:Y:S01]  /*0020*/  LDC R0, c[0x0][0x360] ;  /* 0x0000d800ff007b82 */ /* 0x000e620000000800 */
[----:B------:R-:W2:Y:S01]  /*0030*/  LDCU.64 UR6, c[0x0][0x398] ;  /* 0x00007300ff0677ac */ /* 0x000ea20008000a00 */
[----:B------:R-:W1:Y:S06]  /*0040*/  S2R R3, SR_TID.X ;  /* 0x0000000000037919 */ /* 0x000e6c0000002100 */
[----:B------:R-:W0:Y:S08]  /*0050*/  S2UR UR5, SR_CTAID.Y ;  /* 0x00000000000579c3 */ /* 0x000e300000002600 */
[----:B------:R-:W0:Y:S08]  /*0060*/  LDC R11, c[0x0][0x364] ;  /* 0x0000d900ff0b7b82 */ /* 0x000e300000000800 */
[----:B------:R-:W1:Y:S01]  /*0070*/  S2UR UR4, SR_CTAID.X ;  /* 0x00000000000479c3 */ /* 0x000e620000002500 */
[----:B0-----:R-:W-:-:S05]  /*0080*/  IMAD R11, R11, UR5, R2 ;  /* 0x000000050b0b7c24 */ /* 0x001fca000f8e0202 */
[----:B--2---:R-:W-:Y:S01]  /*0090*/  ISETP.GE.U32.AND P0, PT, R11, UR7, PT ;  /* 0x000000070b007c0c */ /* 0x004fe2000bf06070 */
[----:B-1----:R-:W-:-:S05]  /*00a0*/  IMAD R0, R0, UR4, R3 ;  /* 0x0000000400007c24 */ /* 0x002fca000f8e0203 */
[----:B------:R-:W-:-:S13]  /*00b0*/  ISETP.GE.U32.OR P0, PT, R0, UR6, P0 ;  /* 0x0000000600007c0c */ /* 0x000fda0008706470 */
[----:B------:R-:W-:Y:S05]  /*00c0*/  @P0 EXIT ;  /* 0x000000000000094d */ /* 0x000fea0003800000 */
[----:B------:R-:W0:Y:S01]  /*00d0*/  LDC.64 R6, c[0x0][0x390] ;  /* 0x0000e400ff067b82 */ /* 0x000e220000000a00 */
[----:B------:R-:W1:Y:S01]  /*00e0*/  LDCU.64 UR4, c[0x0][0x358] ;  /* 0x00006b00ff0477ac */ /* 0x000e620008000a00 */
[----:B------:R-:W-:-:S06]  /*00f0*/  IMAD R9, R11, UR6, R0 ;  /* 0x000000060b097c24 */ /* 0x000fcc000f8e0200 */
[----:B------:R-:W2:Y:S01]  /*0100*/  LDC.64 R4, c[0x0][0x380] ;  /* 0x0000e000ff047b82 */ /* 0x000ea20000000a00 */
[----:B0-----:R-:W-:-:S06]  /*0110*/  IMAD.WIDE R6, R9, 0x8, R6 ;  /* 0x0000000809067825 */ /* 0x001fcc00078e0206 */
[----:B-1----:R-:W3:Y:S02]  /*0120*/  LDG.E.64 R6, desc[UR4][R6.64] ;  /* 0x0000000406067981 */ /* 0x002ee4000c1e1b00 */
[----:B---3--:R-:W-:-:S05]  /*0130*/  PRMT R2, R6, 0x7732, RZ ;  /* 0x0000773206027816 */ /* 0x008fca00000000ff */
[----:B------:R-:W-:-:S04]  /*0140*/  IMAD.IADD R3, R11, 0x1, R2 ;  /* 0x000000010b037824 */ /* 0x000fc800078e0202 */
[----:B------:R-:W-:Y:S02]  /*0150*/  IMAD R13, R3, UR6, R0 ;  /* 0x00000006030d7c24 */ /* 0x000fe4000f8e0200 */
[----:B--2---:R-:W-:-:S04]  /*0160*/  IMAD.WIDE R2, R9, 0x4, R4 ;  /* 0x0000000409027825 */ /* 0x004fc800078e0204 */
[----:B------:R-:W-:Y:S01]  /*0170*/  IMAD.WIDE.U32 R12, R13, 0x4, R4 ;  /* 0x000000040d0c7825 */ /* 0x000fe200078e0004 */
[----:B------:R-:W2:Y:S05]  /*0180*/  LDG.E R8, desc[UR4][R2.64] ;  /* 0x0000000402087981 */ /* 0x000eaa000c1e1900 */
[----:B------:R2:W3:Y:S02]  /*0190*/  LDG.E R12, desc[UR4][R12.64] ;  /* 0x000000040c0c7981 */ /* 0x0004e4000c1e1900 */
[----:B--2---:R-:W-:Y:S02]  /*01a0*/  LOP3.LUT R13, R8, 0x7fffffff, RZ, 0xc0, !PT ;  /* 0x7fffffff080d7812 */ /* 0x004fe400078ec0ff */
[----:B---3--:R-:W-:-:S04]  /*01b0*/  LOP3.LUT R10, R12, 0x7fffffff, RZ, 0xc0, !PT ;  /* 0x7fffffff0c0a7812 */ /* 0x008fc800078ec0ff */
[----:B------:R-:W-:-:S13]  /*01c0*/  ISETP.GT.U32.AND P0, PT, R10, R13, PT ;  /* 0x0000000d0a00720c */ /* 0x000fda0003f04070 */
[----:B------:R-:W0:Y:S01]  /*01d0*/  @P0 LDC.64 R16, c[0x0][0x388] ;  /* 0x0000e200ff100b82 */ /* 0x000e220000000a00 */
[----:B------:R-:W-:Y:S01]  /*01e0*/  @P0 IMAD.MOV.U32 R21, RZ, RZ, 0x1 ;  /* 0x00000001ff150424 */ /* 0x000fe200078e00ff */
[----:B------:R-:W-:-:S06]  /*01f0*/  @P0 LOP3.LUT R19, R10, 0x80000000, R8, 0xf8, !PT ;  /* 0x800000000a130812 */ /* 0x000fcc00078ef808 */
[----:B------:R-:W1:Y:S01]  /*0200*/  @P0 LDC.64 R14, c[0x0][0x3a0] ;  /* 0x0000e800ff0e0b82 */ /* 0x000e620000000a00 */
[----:B0-----:R-:W-:Y:S01]  /*0210*/  @P0 IMAD.WIDE R16, R9, 0x4, R16 ;  /* 0x0000000409100825 */ /* 0x001fe200078e0210 */
[----:B-1----:R0:W-:Y:S04]  /*0220*/  @P0 STG.E desc[UR4][R14.64], R21 ;  /* 0x000000150e000986 */ /* 0x0021e8000c101904 */
[----:B------:R0:W-:Y:S01]  /*0230*/  @P0 STG.E desc[UR4][R16.64], R19 ;  /* 0x0000001310000986 */ /* 0x0001e2000c101904 */
[----:B------:R-:W-:Y:S05]  /*0240*/  @P0 EXIT ;  /* 0x000000000000094d */ /* 0x000fea0003800000 */
[----:B0-----:R-:W-:-:S06]  /*0250*/  IMAD.WIDE.U32 R14, R13, 0x4, R4 ;  /* 0x000000040d0e7825 */ /* 0x001fcc00078e0004 */
[----:B------:R-:W2:Y:S01]  /*0260*/  LDG.E R14, desc[UR4][R14.64] ;  /* 0x000000040e0e7981 */ /* 0x000ea2000c1e1900 */
[----:B------:R-:W-:Y:S01]  /*0270*/  LOP3.LUT R6, R6, 0xffff, RZ, 0xc0, !PT ;  /* 0x0000ffff06067812 */ /* 0x000fe200078ec0ff */
[----:B------:R-:W-:Y:S04]  /*0280*/  BSSY.RECONVERGENT B0, `(.L_x_0) ;  /* 0x000000b000007945 */ /* 0x000fe80003800200 */
[----:B------:R-:W-:-:S04]  /*0290*/  IMAD.IADD R17, R9, 0x1, R6 ;  /* 0x0000000109117824 */ /* 0x000fc800078e0206 */
[----:B------:R-:W-:Y:S01]  /*02a0*/  IMAD.WIDE.U32 R16, R17, 0x4, R4 ;  /* 0x0000000411107825 */ /* 0x000fe200078e0004 */
[----:B--2---:R-:W-:-:S13]  /*02b0*/  ISETP.GT.AND P0, PT, R14, -0x1, PT ;  /* 0xffffffff0e00780c */ /* 0x004fda0003f04270 */
[----:B------:R-:W-:Y:S05]  /*02c0*/  @P0 BRA `(.L_x_1) ;  /* 0x0000000000180947 */ /* 0x000fea0003800000 */
[----:B------:R-:W-:-:S04]  /*02d0*/  LOP3.LUT R6, R14, 0x7fffffff, RZ, 0xc0, !PT ;  /* 0x7fffffff0e067812 */ /* 0x000fc800078ec0ff */
[----:B------:R-:W-:-:S13]  /*02e0*/  ISETP.GT.U32.AND P0, PT, R6, R13, PT ;  /* 0x0000000d0600720c */ /* 0x000fda0003f04070 */
[----:B------:R-:W0:Y:S01]  /*02f0*/  @P0 LDC.64 R14, c[0x0][0x3a0] ;  /* 0x0000e800ff0e0b82 */ /* 0x000e220000000a00 */
[----:B------:R-:W-:Y:S01]  /*0300*/  @P0 IMAD.MOV.U32 R19, RZ, RZ, 0x1 ;  /* 0x00000001ff130424 */ /* 0x000fe200078e00ff */
[----:B------:R-:W-:-:S04]  /*0310*/  @P0 MOV R13, R6 ;  /* 0x00000006000d0202 */ /* 0x000fc80000000f00 */
[----:B0-----:R0:W-:Y:S03]  /*0320*/  @P0 STG.E desc[UR4][R14.64], R19 ;  /* 0x000000130e000986 */ /* 0x0011e6000c101904 */
.L_x_1:
[----:B------:R-:W-:Y:S05]  /*0330*/  BSYNC.RECONVERGENT B0 ;  /* 0x0000000000007941 */ /* 0x000fea0003800200 */
.L_x_0:
[----:B------:R-:W2:Y:S02]  /*0340*/  LDG.E R16, desc[UR4][R16.64] ;  /* 0x0000000410107981 */ /* 0x000ea4000c1e1900 */
[----:B--2---:R-:W-:-:S04]  /*0350*/  LOP3.LUT R6, R16, 0x7fffffff, RZ, 0xc0, !PT ;  /* 0x7fffffff10067812 */ /* 0x004fc800078ec0ff */
[----:B------:R-:W-:-:S13]  /*0360*/  ISETP.GT.U32.AND P0, PT, R6, R13, PT ;  /* 0x0000000d0600720c */ /* 0x000fda0003f04070 */
[----:B0-----:R-:W0:Y:S01]  /*0370*/  @P0 LDC.64 R18, c[0x0][0x388] ;  /* 0x0000e200ff120b82 */ /* 0x001e220000000a00 */
[----:B------:R-:W-:Y:S01]  /*0380*/  @P0 IMAD.MOV.U32 R23, RZ, RZ, 0x1 ;  /* 0x00000001ff170424 */ /* 0x000fe200078e00ff */
[----:B------:R-:W-:-:S06]  /*0390*/  @P0 LOP3.LUT R21, R6, 0x80000000, R8, 0xf8, !PT ;  /* 0x8000000006150812 */ /* 0x000fcc00078ef808 */
[----:B------:R-:W1:Y:S01]  /*03a0*/  @P0 LDC.64 R14, c[0x0][0x3a0] ;  /* 0x0000e800ff0e0b82 */ /* 0x000e620000000a00 */
[----:B0-----:R-:W-:Y:S01]  /*03b0*/  @P0 IMAD.WIDE R18, R9, 0x4, R18 ;  /* 0x0000000409120825 */ /* 0x001fe200078e0212 */
[----:B-1----:R0:W-:Y:S04]  /*03c0*/  @P0 STG.E desc[UR4][R14.64], R23 ;  /* 0x000000170e000986 */ /* 0x0021e8000c101904 */
[----:B------:R0:W-:Y:S01]  /*03d0*/  @P0 STG.E desc[UR4][R18.64], R21 ;  /* 0x0000001512000986 */ /* 0x0001e2000c101904 */
[----:B------:R-:W-:Y:S05]  /*03e0*/  @P0 EXIT ;  /* 0x000000000000094d */ /* 0x000fea0003800000 */
[----:B------:R-:W-:-:S05]  /*03f0*/  LOP3.LUT R6, R7, 0xffff, RZ, 0xc0, !PT ;  /* 0x0000ffff07067812 */ /* 0x000fca00078ec0ff */
[----:B------:R-:W-:-:S04]  /*0400*/  IMAD.IADD R17, R9, 0x1, -R6 ;  /* 0x0000000109117824 */ /* 0x000fc800078e0a06 */
[----:B------:R-:W-:-:S06]  /*0410*/  IMAD.WIDE.U32 R16, R17, 0x4, R4 ;  /* 0x0000000411107825 */ /* 0x000fcc00078e0004 */
[----:B------:R-:W2:Y:S01]  /*0420*/  LDG.E R16, desc[UR4][R16.64] ;  /* 0x0000000410107981 */ /* 0x000ea2000c1e1900 */
[----:B------:R-:W-:-:S05]  /*0430*/  PRMT R10, R7, 0x7732, RZ ;  /* 0x00007732070a7816 */ /* 0x000fca00000000ff */
[----:B0-----:R-:W-:-:S04]  /*0440*/  IMAD.IADD R19, R11, 0x1, -R10 ;  /* 0x000000010b137824 */ /* 0x001fc800078e0a0a */
[----:B------:R-:W-:-:S04]  /*0450*/  IMAD R19, R19, UR6, R0 ;  /* 0x0000000613137c24 */ /* 0x000fc8000f8e0200 */
[----:B------:R-:W-:Y:S01]  /*0460*/  IMAD.WIDE.U32 R18, R19, 0x4, R4 ;  /* 0x0000000413127825 */ /* 0x000fe200078e0004 */
[----:B--2---:R-:W-:-:S04]  /*0470*/  LOP3.LUT R6, R16, 0x7fffffff, RZ, 0xc0, !PT ;  /* 0x7fffffff10067812 */ /* 0x004fc800078ec0ff */
[----:B------:R-:W-:-:S13]  /*0480*/  ISETP.GT.U32.AND P0, PT, R6, R13, PT ;  /* 0x0000000d0600720c */ /* 0x000fda0003f04070 */
[----:B------:R-:W0:Y:S01]  /*0490*/  @P0 LDC.64 R14, c[0x0][0x3a0] ;  /* 0x0000e800ff0e0b82 */ /* 0x000e220000000a00 */
[----:B------:R-:W-:-:S05]  /*04a0*/  @P0 MOV R23, 0x1 ;  /* 0x0000000100170802 */ /* 0x000fca0000000f00 */
[----:B0-----:R0:W-:Y:S04]  /*04b0*/  @P0 STG.E desc[UR4][R14.64], R23 ;  /* 0x000000170e000986 */ /* 0x0011e8000c101904 */
[----:B------:R-:W2:Y:S01]  /*04c0*/  LDG.E R18, desc[UR4][R18.64] ;  /* 0x0000000412127981 */ /* 0x000ea2000c1e1900 */
[----:B------:R-:W-:Y:S01]  /*04d0*/  @P0 IMAD.MOV.U32 R13, RZ, RZ, R6 ;  /* 0x000000ffff0d0224 */ /* 0x000fe200078e0006 */
[----:B------:R-:W-:-:S04]  /*04e0*/  PRMT R10, R7, 0x9910, RZ ;  /* 0x00009910070a7816 */ /* 0x000fc800000000ff */
[----:B------:R-:W-:-:S04]  /*04f0*/  ISETP.NE.AND P0, PT, R10, RZ, PT ;  /* 0x000000ff0a00720c */ /* 0x000fc80003f05270 */
[----:B------:R-:W-:-:S05]  /*0500*/  SEL R21, RZ, 0xffffffff, !P0 ;  /* 0xffffffffff157807 */ /* 0x000fca0004000000 */
[----:B------:R-:W-:Y:S01]  /*0510*/  IMAD.WIDE R2, R21, 0x4, R2 ;  /* 0x0000000415027825 */ /* 0x000fe200078e0202 */
[----:B--2---:R-:W-:-:S04]  /*0520*/  LOP3.LUT R6, R18, 0x7fffffff, RZ, 0xc0, !PT ;  /* 0x7fffffff12067812 */ /* 0x004fc800078ec0ff */
[----:B------:R-:W-:-:S13]  /*0530*/  ISETP.GT.U32.AND P1, PT, R6, R13, PT ;  /* 0x0000000d0600720c */ /* 0x000fda0003f24070 */
[----:B------:R-:W1:Y:S01]  /*0540*/  @P1 LDC.64 R16, c[0x0][0x3a0] ;  /* 0x0000e800ff101b82 */ /* 0x000e620000000a00 */
[----:B------:R-:W-:-:S05]  /*0550*/  @P1 IMAD.MOV.U32 R25, RZ, RZ, 0x1 ;  /* 0x00000001ff191424 */ /* 0x000fca00078e00ff */
[----:B-1----:R1:W-:Y:S04]  /*0560*/  @P1 STG.E desc[UR4][R16.64], R25 ;  /* 0x0000001910001986 */ /* 0x0023e8000c101904 */
[----:B------:R-:W2:Y:S01]  /*0570*/  LDG.E R2, desc[UR4][R2.64] ;  /* 0x0000000402027981 */ /* 0x000ea2000c1e1900 */
[----:B------:R-:W-:Y:S01]  /*0580*/  @P1 IMAD.MOV.U32 R13, RZ, RZ, R6 ;  /* 0x000000ffff0d1224 */ /* 0x000fe200078e0006 */
[----:B------:R-:W-:Y:S02]  /*0590*/  PRMT R6, R7, 0xbb32, RZ ;  /* 0x0000bb3207067816 */ /* 0x000fe400000000ff */
[----:B0-----:R-:W-:Y:S02]  /*05a0*/  IADD3 R15, PT, PT, R11, -0x1, RZ ;  /* 0xffffffff0b0f7810 */ /* 0x001fe40007ffe0ff */
[----:B------:R-:W-:-:S13]  /*05b0*/  ISETP.NE.AND P0, PT, R6, RZ, PT ;  /* 0x000000ff0600720c */ /* 0x000fda0003f05270 */
[----:B------:R-:W-:-:S04]  /*05c0*/  @!P0 IMAD.MOV R15, RZ, RZ, R11 ;  /* 0x000000ffff0f8224 */ /* 0x000fc800078e020b */
[----:B------:R-:W-:-:S04]  /*05d0*/  IMAD R15, R15, UR6, R0 ;  /* 0x000000060f0f7c24 */ /* 0x000fc8000f8e0200 */
[----:B------:R-:W-:Y:S01]  /*05e0*/  IMAD.WIDE.U32 R4, R15, 0x4, R4 ;  /* 0x000000040f047825 */ /* 0x000fe200078e0004 */
[----:B--2---:R-:W-:-:S04]  /*05f0*/  LOP3.LUT R10, R2, 0x7fffffff, RZ, 0xc0, !PT ;  /* 0x7fffffff020a7812 */ /* 0x004fc800078ec0ff */
[----:B------:R-:W-:-:S13]  /*0600*/  ISETP.GT.U32.AND P1, PT, R10, R13, PT ;  /* 0x0000000d0a00720c */ /* 0x000fda0003f24070 */
[----:B------:R-:W0:Y:S01]  /*0610*/  @P1 LDC.64 R6, c[0x0][0x3a0] ;  /* 0x0000e800ff061b82 */ /* 0x000e220000000a00 */
[----:B-1----:R-:W-:-:S05]  /*0620*/  @P1 IMAD.MOV.U32 R17, RZ, RZ, 0x1 ;  /* 0x00000001ff111424 */ /* 0x002fca00078e00ff */
[----:B0-----:R-:W-:Y:S04]  /*0630*/  @P1 STG.E desc[UR4][R6.64], R17 ;  /* 0x0000001106001986 */ /* 0x001fe8000c101904 */
[----:B------:R-:W2:Y:S01]  /*0640*/  LDG.E R4, desc[UR4][R4.64] ;  /* 0x0000000404047981 */ /* 0x000ea2000c1e1900 */
[----:B------:R-:W-:Y:S02]  /*0650*/  @P1 IMAD.MOV.U32 R13, RZ, RZ, R10 ;  /* 0x000000ffff0d1224 */ /* 0x000fe400078e000a */
[----:B------:R-:W0:Y:S02]  /*0660*/  LDC.64 R10, c[0x0][0x388] ;  /* 0x0000e200ff0a7b82 */ /* 0x000e240000000a00 */
[----:B0-----:R-:W-:Y:S01]  /*0670*/  IMAD.WIDE R10, R9, 0x4, R10 ;  /* 0x00000004090a7825 */ /* 0x001fe200078e020a */
[----:B--2---:R-:W-:-:S04]  /*0680*/  LOP3.LUT R0, R4, 0x7fffffff, RZ, 0xc0, !PT ;  /* 0x7fffffff04007812 */ /* 0x004fc800078ec0ff */
[----:B------:R-:W-:-:S13]  /*0690*/  ISETP.GT.U32.AND P0, PT, R0, R13, PT ;  /* 0x0000000d0000720c */ /* 0x000fda0003f04070 */
[----:B------:R-:W0:Y:S01]  /*06a0*/  @P0 LDC.64 R2, c[0x0][0x3a0] ;  /* 0x0000e800ff020b82 */ /* 0x000e220000000a00 */
[----:B------:R-:W-:Y:S01]  /*06b0*/  @P0 MOV R13, R0 ;  /* 0x00000000000d0202 */ /* 0x000fe20000000f00 */
[----:B------:R-:W-:-:S03]  /*06c0*/  @P0 IMAD.MOV.U32 R15, RZ, RZ, 0x1 ;  /* 0x00000001ff0f0424 */ /* 0x000fc600078e00ff */
[----:B------:R-:W-:Y:S02]  /*06d0*/  LOP3.LUT R13, R13, 0x80000000, R8, 0xf8, !PT ;  /* 0x800000000d0d7812 */ /* 0x000fe400078ef808 */
[----:B0-----:R-:W-:Y:S04]  /*06e0*/  @P0 STG.E desc[UR4][R2.64], R15 ;  /* 0x0000000f02000986 */ /* 0x001fe8000c101904 */
[----:B------:R-:W-:Y:S01]  /*06f0*/  STG.E desc[UR4][R10.64], R13 ;  /* 0x0000000d0a007986 */ /* 0x000fe2000c101904 */
[----:B------:R-:W-:Y:S05]  /*0700*/  EXIT ;  /* 0x000000000000794d */ /* 0x000fea0003800000 */
.L_x_2:
[----:B------:R-:W-:-:S00]  /*0710*/  BRA `(.L_x_2) ;  /* 0xfffffffc00fc7947 */ /* 0x000fc0000383ffff */
[----:B------:R-:W-:-:S00]  /*0720*/  NOP ;  /* 0x0000000000007918 */ /* 0x000fc00000000000 */
        /* <DEDUP_REMOVED lines=13> */
.L_x_73:


//--------------------- .text.rootFind            --------------------------
	.section	.text.rootFind,"ax",@progbits
	.align	128
        .global         rootFind
        .type           rootFind,@function
        .size           rootFind,(.L_x_74 - rootFind)
        .other          rootFind,@"STO_CUDA_ENTRY STV_DEFAULT"
rootFind:
.text.rootFind:
[----:B------:R-:W0:Y:S01]  /*0000*/  LDC R1, c[0x0][0x37c] ;  /* 0x0000df00ff017b82 */ /* 0x000e220000000800 */
[----:B------:R-:W1:Y:S01]  /*0010*/  S2R R3, SR_TID.Y ;  /* 0x0000000000037919 */ /* 0x000e620000002200 */
[----:B------:R-:W2:Y:S06]  /*0020*/  LDCU UR5, c[0x0][0x2fc] ;  /* 0x00005f80ff0577ac */ /* 0x000eac0008000800 */
[----:B------:R-:W3:Y:S01]  /*0030*/  LDC R33, c[0x0][0x360] ;  /* 0x0000d800ff217b82 */ /* 0x000ee20000000800 */
[----:B0-----:R-:W-:Y:S01]  /*0040*/  VIADD R1, R1, 0xfffffff8 ;  /* 0xfffffff801017836 */ /* 0x001fe20000000000 */
[----:B------:R-:W3:Y:S01]  /*0050*/  S2R R2, SR_TID.X ;  /* 0x0000000000027919 */ /* 0x000ee20000002100 */
[----:B------:R-:W0:Y:S01]  /*0060*/  LDCU.64 UR8, c[0x0][0x398] ;  /* 0x00007300ff0877ac */ /* 0x000e220008000a00 */
[----:B------:R-:W4:Y:S04]  /*0070*/  LDCU UR4, c[0x0][0x2f8] ;  /* 0x00005f00ff0477ac */ /* 0x000f280008000800 */
[----:B------:R-:W1:Y:S08]  /*0080*/  S2UR UR7, SR_CTAID.Y ;  /* 0x00000000000779c3 */ /* 0x000e700000002600 */
[----:B------:R-:W1:Y:S08]  /*0090*/  LDC R0, c[0x0][0x364] ;  /* 0x0000d900ff007b82 */ /* 0x000e700000000800 */
[----:B------:R-:W3:Y:S01]  /*00a0*/  S2UR UR6, SR_CTAID.X ;  /* 0x00000000000679c3 */ /* 0x000ee20000002500 */
[----:B----4-:R-:W-:-:S05]  /*00b0*/  IADD3 R23, P1, PT, R1, UR4, RZ ;  /* 0x0000000401177c10 */ /* 0x010fca000ff3e0ff */
[----:B--2---:R-:W-:Y:S02]  /*00c0*/  IMAD.X R19, RZ, RZ, UR5, P1 ;  /* 0x00000005ff137e24 */ /* 0x004fe400088e06ff */
[----:B-1----:R-:W-:-:S05]  /*00d0*/  IMAD R0, R0, UR7, R3 ;  /* 0x0000000700007c24 */ /* 0x002fca000f8e0203 */
[----:B0-----:R-:W-:Y:S01]  /*00e0*/  ISETP.GE.U32.AND P0, PT, R0, UR9, PT ;  /* 0x0000000900007c0c */ /* 0x001fe2000bf06070 */
[----:B---3--:R-:W-:-:S05]  /*00f0*/  IMAD R33, R33, UR6, R2 ;  /* 0x0000000621217c24 */ /* 0x008fca000f8e0202 */
[----:B------:R-:W-:-:S13]  /*0100*/  ISETP.GE.U32.OR P0, PT, R33, UR8, P0 ;  /* 0x0000000821007c0c */ /* 0x000fda0008706470 */
[----:B------:R-:W-:Y:S05]  /*0110*/  @P0 EXIT ;  /* 0x000000000000094d */ /* 0x000fea0003800000 */
[----:B------:R-:W0:Y:S01]  /*0120*/  LDC.64 R16, c[0x0][0x388] ;  /* 0x0000e200ff107b82 */ /* 0x000e220000000a00 */
[----:B------:R-:W1:Y:S01]  /*0130*/  LDCU.64 UR36, c[0x0][0x358] ;  /* 0x00006b00ff2477ac */ /* 0x000e620008000a00 */
[----:B------:R-:W-:Y:S01]  /*0140*/  IMAD R32, R0, UR8, RZ ;  /* 0x0000000800207c24 */ /* 0x000fe2000f8e02ff */
[----:B------:R-:W2:Y:S03]  /*0150*/  LDCU UR38, c[0x0][0x398] ;  /* 0x00007300ff2677ac */ /* 0x000ea60008000800 */
[----:B------:R-:W-:Y:S02]  /*0160*/  IMAD.IADD R30, R33, 0x1, R32 ;  /* 0x00000001211e7824 */ /* 0x000fe400078e0220 */
[----:B------:R-:W3:Y:S08]  /*0170*/  LDC.64 R6, c[0x0][0x390] ;  /* 0x0000e400ff067b82 */ /* 0x000ef00000000a00 */
[----:B------:R-:W4:Y:S01]  /*0180*/  LDC.64 R2, c[0x0][0x380] ;  /* 0x0000e000ff027b82 */ /* 0x000f220000000a00 */
[----:B0-----:R-:W-:-:S05]  /*0190*/  IMAD.WIDE.U32 R16, R30, 0x4, R16 ;  /* 0x000000041e107825 */ /* 0x001fca00078e0010 */
[----:B-1----:R0:W-:Y:S01]  /*01a0*/  STG.E desc[UR36][R16.64], RZ ;  /* 0x000000ff10007986 */ /* 0x0021e2000c101924 */
[----:B---3--:R-:W-:-:S06]  /*01b0*/  IMAD.WIDE.U32 R4, R30, 0x8, R6 ;  /* 0x000000081e047825 */ /* 0x008fcc00078e0006 */
[----:B------:R-:W3:Y:S01]  /*01c0*/  LDG.E.U16 R5, desc[UR36][R4.64+0x2] ;  /* 0x0000022404057981 */ /* 0x000ee2000c1e1500 */
[----:B----4-:R-:W-:-:S05]  /*01d0*/  IMAD.WIDE.U32 R2, R30, 0x4, R2 ;  /* 0x000000041e027825 */ /* 0x010fca00078e0002 */
[----:B------:R0:W5:Y:S01]  /*01e0*/  LDG.E R31, desc[UR36][R2.64] ;  /* 0x00000024021f7981 */ /* 0x000162000c1e1900 */
[----:B---3--:R-:W-:-:S04]  /*01f0*/  IMAD.IADD R22, R0, 0x1, R5 ;  /* 0x0000000100167824 */ /* 0x008fc800078e0205 */
[----:B------:R-:W-:-:S04]  /*0200*/  IMAD R22, R22, UR8, R33 ;  /* 0x0000000816167c24 */ /* 0x000fc8000f8e0221 */
[----:B------:R-:W-:-:S06]  /*0210*/  IMAD.WIDE.U32 R6, R22, 0x8, R6 ;  /* 0x0000000816067825 */ /* 0x000fcc00078e0006 */
[----:B------:R-:W3:Y:S01]  /*0220*/  LDG.E.64 R6, desc[UR36][R6.64] ;  /* 0x0000002406067981 */ /* 0x000ee2000c1e1b00 */
[----:B------:R-:W-:-:S05]  /*0230*/  IMAD.MOV R9, RZ, RZ, -R33 ;  /* 0x000000ffff097224 */ /* 0x000fca00078e0a21 */
[----:B------:R-:W-:Y:S01]  /*0240*/  ISETP.NE.AND P0, PT, R32, R9, PT ;  /* 0x000000092000720c */ /* 0x000fe20003f05270 */
[----:B------:R-:W-:Y:S01]  /*0250*/  BSSY.RECONVERGENT B6, `(.L_x_3) ;  /* 0x0000010000067945 */ /* 0x000fe20003800200 */
[C---:B---3--:R-:W-:Y:S02]  /*0260*/  PRMT R29, R6.reuse, 0x7610, R29 ;  /* 0x00007610061d7816 */ /* 0x048fe4000000001d */
[----:B------:R-:W-:Y:S02]  /*0270*/  PRMT R28, R6, 0x7632, R28 ;  /* 0x00007632061c7816 */ /* 0x000fe4000000001c */
[C---:B------:R-:W-:Y:S02]  /*0280*/  PRMT R27, R7.reuse, 0x7610, R27 ;  /* 0x00007610071b7816 */ /* 0x040fe4000000001b */
[----:B------:R-:W-:-:S05]  /*0290*/  PRMT R26, R7, 0x7632, R26 ;  /* 0x00007632071a7816 */ /* 0x000fca000000001a */
[----:B0-2---:R-:W-:Y:S05]  /*02a0*/  @P0 BRA `(.L_x_4) ;  /* 0x0000000000280947 */ /* 0x005fea0003800000 */
[----:B------:R-:W-:Y:S01]  /*02b0*/  MOV R2, 0x20 ;  /* 0x0000002000027802 */ /* 0x000fe20000000f00 */
[----:B------:R0:W-:Y:S01]  /*02c0*/  STL [R1], R22 ;  /* 0x0000001601007387 */ /* 0x0001e20000100800 */
[----:B------:R-:W1:Y:S01]  /*02d0*/  LDCU.64 UR4, c[0x4][URZ] ;  /* 0x01000000ff0477ac */ /* 0x000e620008000a00 */
[----:B------:R-:W-:Y:S02]  /*02e0*/  IMAD.MOV.U32 R6, RZ, RZ, R23 ;  /* 0x000000ffff067224 */ /* 0x000fe400078e0017 */
[----:B------:R-:W-:Y:S01]  /*02f0*/  IMAD.MOV.U32 R7, RZ, RZ, R19 ;  /* 0x000000ffff077224 */ /* 0x000fe200078e0013 */
[----:B------:R-:W2:Y:S01]  /*0300*/  LDC.64 R2, c[0x4][R2] ;  /* 0x0100000002027b82 */ /* 0x000ea20000000a00 */
[----:B-1----:R-:W-:Y:S02]  /*0310*/  IMAD.U32 R4, RZ, RZ, UR4 ;  /* 0x00000004ff047e24 */ /* 0x002fe4000f8e00ff */
[----:B0-----:R-:W-:-:S07]  /*0320*/  IMAD.U32 R5, RZ, RZ, UR5 ;  /* 0x00000005ff057e24 */ /* 0x001fce000f8e00ff */
[----:B------:R-:W-:-:S07]  /*0330*/  LEPC R20, `(.L_x_4) ;  /* 0x000000001014794e */ /* 0x000fce0000000000 */
[----:B--2--5:R-:W-:Y:S05]  /*0340*/  CALL.ABS.NOINC R2 ;  /* 0x0000000002007343 */ /* 0x024fea0003c00000 */
.L_x_4:
[----:B------:R-:W-:Y:S05]  /*0350*/  BSYNC.RECONVERGENT B6 ;  /* 0x0000000000067941 */ /* 0x000fea0003800200 */
.L_x_3:
[----:B------:R-:W-:Y:S01]  /*0360*/  BSSY.RECONVERGENT B8, `(.L_x_5) ;  /* 0x000008f000087945 */ /* 0x000fe20003800200 */
[----:B------:R-:W-:Y:S02]  /*0370*/  IMAD.MOV.U32 R24, RZ, RZ, 0x1 ;  /* 0x00000001ff187424 */ /* 0x000fe400078e00ff */
[----:B------:R-:W-:Y:S02]  /*0380*/  IMAD.MOV.U32 R18, RZ, RZ, RZ ;  /* 0x000000ffff127224 */ /* 0x000fe400078e00ff */
[----:B------:R-:W-:-:S07]  /*0390*/  IMAD.MOV.U32 R25, RZ, RZ, R22 ;  /* 0x000000ffff197224 */ /* 0x000fce00078e0016 */
.L_x_17:
[----:B------:R-:W0:Y:S01]  /*03a0*/  LDC.64 R2, c[0x0][0x390] ;  /* 0x0000e400ff027b82 */ /* 0x000e220000000a00 */
[----:B------:R-:W-:Y:S01]  /*03b0*/  PRMT R0, R29, 0x9910, RZ ;  /* 0x000099101d007816 */ /* 0x000fe200000000ff */
[----:B------:R-:W-:Y:S04]  /*03c0*/  BSSY.RECONVERGENT B0, `(.L_x_6) ;  /* 0x0000055000007945 */ /* 0x000fe80003800200 */
[----:B------:R-:W-:Y:S01]  /*03d0*/  BSSY.RELIABLE B7, `(.L_x_7) ;  /* 0x0000015000077945 */ /* 0x000fe20003800100 */
[----:B------:R-:W-:Y:S02]  /*03e0*/  PRMT R6, R26, 0x7610, R6 ;  /* 0x000076101a067816 */ /* 0x000fe40000000006 */
[----:B------:R-:W-:-:S13]  /*03f0*/  ISETP.NE.AND P0, PT, R0, RZ, PT ;  /* 0x000000ff0000720c */ /* 0x000fda0003f05270 */
[----:B------:R-:W-:Y:S05]  /*0400*/  @!P0 BRA `(.L_x_8) ;  /* 0x0000000000448947 */ /* 0x000fea0003800000 */
[----:B------:R-:W-:Y:S02]  /*0410*/  PRMT R5, R26, 0x9910, RZ ;  /* 0x000099101a057816 */ /* 0x000fe400000000ff */
[----:B------:R-:W-:Y:S02]  /*0420*/  PRMT R4, R28, 0x9910, RZ ;  /* 0x000099101c047816 */ /* 0x000fe400000000ff */
[----:B------:R-:W-:Y:S02]  /*0430*/  ISETP.NE.AND P0, PT, R5, RZ, PT ;  /* 0x000000ff0500720c */ /* 0x000fe40003f05270 */
[----:B------:R-:W-:Y:S02]  /*0440*/  LOP3.LUT R5, R24, 0xff, RZ, 0xc0, !PT ;  /* 0x000000ff18057812 */ /* 0x000fe400078ec0ff */
[----:B------:R-:W-:-:S04]  /*0450*/  ISETP.NE.AND P0, PT, R4, RZ, P0 ;  /* 0x000000ff0400720c */ /* 0x000fc80000705270 */
[----:B------:R-:W-:-:S13]  /*0460*/  ISETP.EQ.OR P0, PT, R5, 0x2, P0 ;  /* 0x000000020500780c */ /* 0x000fda0000702670 */
[----:B------:R-:W-:Y:S05]  /*0470*/  @!P0 BREAK.RELIABLE B7 ;  /* 0x0000000000078942 */ /* 0x000fea0003800100 */
[----:B------:R-:W-:Y:S05]  /*0480*/  @P0 BRA `(.L_x_8) ;  /* 0x0000000000240947 */ /* 0x000fea0003800000 */
[----:B------:R-:W-:-:S04]  /*0490*/  VIADD R25, R25, 0x1 ;  /* 0x0000000119197836 */ /* 0x000fc80000000000 */
[----:B0-----:R-:W-:-:S06]  /*04a0*/  IMAD.WIDE.U32 R2, R25, 0x8, R2 ;  /* 0x0000000819027825 */ /* 0x001fcc00078e0002 */
[----:B------:R-:W2:Y:S01]  /*04b0*/  LDG.E.64 R2, desc[UR36][R2.64] ;  /* 0x0000002402027981 */ /* 0x000ea2000c1e1b00 */
[----:B------:R-:W-:Y:S02]  /*04c0*/  PRMT R24, RZ, 0x7610, R24 ;  /* 0x00007610ff187816 */ /* 0x000fe40000000018 */
[C---:B--2---:R-:W-:Y:S02]  /*04d0*/  PRMT R29, R2.reuse, 0x7610, R29 ;  /* 0x00007610021d7816 */ /* 0x044fe4000000001d */
[----:B------:R-:W-:Y:S02]  /*04e0*/  PRMT R28, R2, 0x7632, R28 ;  /* 0x00007632021c7816 */ /* 0x000fe4000000001c */
[C---:B------:R-:W-:Y:S02]  /*04f0*/  PRMT R27, R3.reuse, 0x7610, R27 ;  /* 0x00007610031b7816 */ /* 0x040fe4000000001b */
[----:B------:R-:W-:Y:S01]  /*0500*/  PRMT R26, R3, 0x7632, R26 ;  /* 0x00007632031a7816 */ /* 0x000fe2000000001a */
[----:B------:R-:W-:Y:S06]  /*0510*/  BRA `(.L_x_9) ;  /* 0x0000000000fc7947 */ /* 0x000fec0003800000 */
.L_x_8:
[----:B------:R-:W-:Y:S05]  /*0520*/  BSYNC.RELIABLE B7 ;  /* 0x0000000000077941 */ /* 0x000fea0003800100 */
.L_x_7:
[----:B------:R-:W-:Y:S01]  /*0530*/  PRMT R5, R28, 0x9910, RZ ;  /* 0x000099101c057816 */ /* 0x000fe200000000ff */
[----:B------:R-:W-:Y:S03]  /*0540*/  BSSY.RELIABLE B1, `(.L_x_10) ;  /* 0x0000013000017945 */ /* 0x000fe60003800100 */
[----:B------:R-:W-:-:S13]  /*0550*/  ISETP.NE.AND P0, PT, R5, RZ, PT ;  /* 0x000000ff0500720c */ /* 0x000fda0003f05270 */
[----:B------:R-:W-:Y:S05]  /*0560*/  @!P0 BRA `(.L_x_11) ;  /* 0x0000000000408947 */ /* 0x000fea0003800000 */
[----:B------:R-:W-:-:S04]  /*0570*/  PRMT R4, R27, 0x9910, RZ ;  /* 0x000099101b047816 */ /* 0x000fc800000000ff */
[----:B------:R-:W-:Y:S02]  /*0580*/  ISETP.NE.AND P0, PT, R4, RZ, PT ;  /* 0x000000ff0400720c */ /* 0x000fe40003f05270 */
[----:B------:R-:W-:Y:S02]  /*0590*/  LOP3.LUT R4, R24, 0xff, RZ, 0xc0, !PT ;  /* 0x000000ff18047812 */ /* 0x000fe400078ec0ff */
[----:B------:R-:W-:-:S04]  /*05a0*/  ISETP.NE.AND P0, PT, R0, RZ, P0 ;  /* 0x000000ff0000720c */ /* 0x000fc80000705270 */
[----:B------:R-:W-:-:S13]  /*05b0*/  ISETP.EQ.OR P0, PT, R4, 0x3, P0 ;  /* 0x000000030400780c */ /* 0x000fda0000702670 */
[----:B------:R-:W-:Y:S05]  /*05c0*/  @!P0 BREAK.RELIABLE B1 ;  /* 0x0000000000018942 */ /* 0x000fea0003800100 */
[----:B------:R-:W-:Y:S05]  /*05d0*/  @P0 BRA `(.L_x_11) ;  /* 0x0000000000240947 */ /* 0x000fea0003800000 */
[----:B------:R-:W-:-:S04]  /*05e0*/  VIADD R25, R25, UR38 ;  /* 0x0000002619197c36 */ /* 0x000fc80008000000 */
[----:B0-----:R-:W-:-:S06]  /*05f0*/  IMAD.WIDE.U32 R2, R25, 0x8, R2 ;  /* 0x0000000819027825 */ /* 0x001fcc00078e0002 */
[----:B------:R-:W2:Y:S01]  /*0600*/  LDG.E.64 R2, desc[UR36][R2.64] ;  /* 0x0000002402027981 */ /* 0x000ea2000c1e1b00 */
[----:B------:R-:W-:Y:S01]  /*0610*/  IMAD.MOV.U32 R24, RZ, RZ, 0x1 ;  /* 0x00000001ff187424 */ /* 0x000fe200078e00ff */
[C---:B--2---:R-:W-:Y:S02]  /*0620*/  PRMT R29, R2.reuse, 0x7610, R29 ;  /* 0x00007610021d7816 */ /* 0x044fe4000000001d */
[----:B------:R-:W-:Y:S02]  /*0630*/  PRMT R28, R2, 0x7632, R28 ;  /* 0x00007632021c7816 */ /* 0x000fe4000000001c */
[C---:B------:R-:W-:Y:S02]  /*0640*/  PRMT R27, R3.reuse, 0x7610, R27 ;  /* 0x00007610031b7816 */ /* 0x040fe4000000001b */
[----:B------:R-:W-:Y:S01]  /*0650*/  PRMT R26, R3, 0x7632, R26 ;  /* 0x00007632031a7816 */ /* 0x000fe2000000001a */
[----:B------:R-:W-:Y:S06]  /*0660*/  BRA `(.L_x_9) ;  /* 0x0000000000a87947 */ /* 0x000fec0003800000 */
.L_x_11:
[----:B------:R-:W-:Y:S05]  /*0670*/  BSYNC.RELIABLE B1 ;  /* 0x0000000000017941 */ /* 0x000fea0003800100 */
.L_x_10:
[----:B------:R-:W-:Y:S01]  /*0680*/  PRMT R4, R27, 0x9910, RZ ;  /* 0x000099101b047816 */ /* 0x000fe200000000ff */
[----:B------:R-:W-:Y:S03]  /*0690*/  BSSY.RELIABLE B1, `(.L_x_12) ;  /* 0x000001f000017945 */ /* 0x000fe60003800100 */
[----:B------:R-:W-:-:S13]  /*06a0*/  ISETP.NE.AND P0, PT, R4, RZ, PT ;  /* 0x000000ff0400720c */ /* 0x000fda0003f05270 */
[----:B------:R-:W-:Y:S05]  /*06b0*/  @!P0 BRA `(.L_x_13) ;  /* 0x0000000000408947 */ /* 0x000fea0003800000 */
[----:B------:R-:W-:Y:S02]  /*06c0*/  PRMT R7, R26, 0x9910, RZ ;  /* 0x000099101a077816 */ /* 0x000fe400000000ff */
[----:B------:R-:W-:Y:S02]  /*06d0*/  LOP3.LUT P0, RZ, R24, 0xff, RZ, 0xc0, !PT ;  /* 0x000000ff18ff7812 */ /* 0x000fe4000780c0ff */
[----:B------:R-:W-:-:S04]  /*06e0*/  ISETP.NE.AND P1, PT, R7, RZ, PT ;  /* 0x000000ff0700720c */ /* 0x000fc80003f25270 */
[----:B------:R-:W-:-:S04]  /*06f0*/  ISETP.NE.AND P1, PT, R5, RZ, P1 ;  /* 0x000000ff0500720c */ /* 0x000fc80000f25270 */
[----:B------:R-:W-:-:S13]  /*0700*/  PLOP3.LUT P0, PT, P1, P0, PT, 0xf2, 0x2f ;  /* 0x00000000002f781c */ /* 0x000fda0000f01e72 */
[----:B------:R-:W-:Y:S05]  /*0710*/  @!P0 BREAK.RELIABLE B1 ;  /* 0x0000000000018942 */ /* 0x000fea0003800100 */
[----:B------:R-:W-:Y:S05]  /*0720*/  @P0 BRA `(.L_x_13) ;  /* 0x0000000000240947 */ /* 0x000fea0003800000 */
[----:B------:R-:W-:-:S04]  /*0730*/  VIADD R25, R25, 0xffffffff ;  /* 0xffffffff19197836 */ /* 0x000fc80000000000 */
        /* <DEDUP_REMOVED lines=8> */
.L_x_13:
[----:B------:R-:W-:Y:S02]  /*07c0*/  PRMT R5, R26, 0x9910, RZ ;  /* 0x000099101a057816 */ /* 0x000fe400000000ff */
[----:B------:R-:W-:Y:S02]  /*07d0*/  PRMT R26, RZ, 0x7610, R26 ;  /* 0x00007610ff1a7816 */ /* 0x000fe4000000001a */
[----:B------:R-:W-:-:S13]  /*07e0*/  ISETP.NE.AND P0, PT, R5, RZ, PT ;  /* 0x000000ff0500720c */ /* 0x000fda0003f05270 */
[----:B------:R-:W-:Y:S05]  /*07f0*/  @!P0 BREAK.RELIABLE B1 ;  /* 0x0000000000018942 */ /* 0x000fea0003800100 */
[----:B------:R-:W-:Y:S05]  /*0800*/  @!P0 BRA `(.L_x_9) ;  /* 0x0000000000408947 */ /* 0x000fea0003800000 */
[----:B------:R-:W-:Y:S02]  /*0810*/  ISETP.NE.AND P0, PT, R0, RZ, PT ;  /* 0x000000ff0000720c */ /* 0x000fe40003f05270 */
[----:B------:R-:W-:Y:S02]  /*0820*/  LOP3.LUT R0, R24, 0xff, RZ, 0xc0, !PT ;  /* 0x000000ff18007812 */ /* 0x000fe400078ec0ff */
[----:B------:R-:W-:Y:S02]  /*0830*/  ISETP.NE.AND P0, PT, R4, RZ, P0 ;  /* 0x000000ff0400720c */ /* 0x000fe40000705270 */
[----:B------:R-:W-:Y:S02]  /*0840*/  PRMT R26, R6, 0x7610, R26 ;  /* 0x00007610061a7816 */ /* 0x000fe4000000001a */
[----:B------:R-:W-:-:S13]  /*0850*/  ISETP.EQ.OR P0, PT, R0, 0x1, P0 ;  /* 0x000000010000780c */ /* 0x000fda0000702670 */
[----:B------:R-:W-:Y:S05]  /*0860*/  @P0 BREAK.RELIABLE B1 ;  /* 0x0000000000010942 */ /* 0x000fea0003800100 */
[----:B------:R-:W-:Y:S05]  /*0870*/  @P0 BRA `(.L_x_9) ;  /* 0x0000000000240947 */ /* 0x000fea0003800000 */
[----:B------:R-:W-:Y:S05]  /*0880*/  BSYNC.RELIABLE B1 ;  /* 0x0000000000017941 */ /* 0x000fea0003800100 */
.L_x_12:
[----:B------:R-:W-:-:S04]  /*0890*/  VIADD R25, R25, -UR38 ;  /* 0x8000002619197c36 */ /* 0x000fc80008000000 */
[----:B0-----:R-:W-:-:S06]  /*08a0*/  IMAD.WIDE.U32 R2, R25, 0x8, R2 ;  /* 0x0000000819027825 */ /* 0x001fcc00078e0002 */
[----:B------:R-:W2:Y:S01]  /*08b0*/  LDG.E.64 R2, desc[UR36][R2.64] ;  /* 0x0000002402027981 */ /* 0x000ea2000c1e1b00 */
[----:B------:R-:W-:Y:S01]  /*08c0*/  IMAD.MOV.U32 R24, RZ, RZ, 0x3 ;  /* 0x00000003ff187424 */ /* 0x000fe200078e00ff */
[C---:B--2---:R-:W-:Y:S02]  /*08d0*/  PRMT R29, R2.reuse, 0x7610, R29 ;  /* 0x00007610021d7816 */ /* 0x044fe4000000001d */
[----:B------:R-:W-:Y:S02]  /*08e0*/  PRMT R28, R2, 0x7632, R28 ;  /* 0x00007632021c7816 */ /* 0x000fe4000000001c */
[C---:B------:R-:W-:Y:S02]  /*08f0*/  PRMT R27, R3.reuse, 0x7610, R27 ;  /* 0x00007610031b7816 */ /* 0x040fe4000000001b */
[----:B------:R-:W-:-:S07]  /*0900*/  PRMT R26, R3, 0x7632, R26 ;  /* 0x00007632031a7816 */ /* 0x000fce000000001a */
.L_x_9:
[----:B------:R-:W-:Y:S05]  /*0910*/  BSYNC.RECONVERGENT B0 ;  /* 0x0000000000007941 */ /* 0x000fea0003800200 */
.L_x_6:
[----:B0-----:R-:W0:Y:S02]  /*0920*/  LDC.64 R2, c[0x0][0x380] ;  /* 0x0000e000ff027b82 */ /* 0x001e240000000a00 */
[----:B0-----:R-:W-:-:S06]  /*0930*/  IMAD.WIDE.U32 R2, R25, 0x4, R2 ;  /* 0x0000000419027825 */ /* 0x001fcc00078e0002 */
[----:B------:R-:W2:Y:S01]  /*0940*/  LDG.E R2, desc[UR36][R2.64] ;  /* 0x0000002402027981 */ /* 0x000ea2000c1e1900 */
[----:B------:R-:W-:Y:S01]  /*0950*/  ISETP.GT.U32.AND P0, PT, R18, 0x2710, PT ;  /* 0x000027101200780c */ /* 0x000fe20003f04070 */
[----:B------:R-:W-:Y:S03]  /*0960*/  BSSY.RECONVERGENT B6, `(.L_x_14) ;  /* 0x000002b000067945 */ /* 0x000fe60003800200 */
[----:B------:R-:W-:Y:S02]  /*0970*/  ISETP.NE.OR P0, PT, R30, 0x64, P0 ;  /* 0x000000641e00780c */ /* 0x000fe40000705670 */
[----:B--2--5:R-:W-:-:S11]  /*0980*/  VIMNMX.U32 R31, PT, PT, R2, R31, !PT ;  /* 0x0000001f021f7248 */ /* 0x024fd60007fe0000 */
[----:B------:R-:W-:Y:S05]  /*0990*/  @P0 BRA `(.L_x_15) ;  /* 0x00000000009c0947 */ /* 0x000fea0003800000 */
[----:B------:R-:W0:Y:S01]  /*09a0*/  I2F.U32.RP R0, UR38 ;  /* 0x0000002600007d06 */ /* 0x000e220008209000 */
[----:B------:R-:W-:Y:S01]  /*09b0*/  ISETP.NE.U32.AND P2, PT, RZ, UR38, PT ;  /* 0x00000026ff007c0c */ /* 0x000fe2000bf45070 */
[----:B------:R-:W1:Y:S01]  /*09c0*/  LDCU.64 UR4, c[0x4][0x8] ;  /* 0x01000100ff0477ac */ /* 0x000e620008000a00 */
[----:B------:R-:W-:Y:S01]  /*09d0*/  MOV R34, 0x20 ;  /* 0x0000002000227802 */ /* 0x000fe20000000f00 */
[----:B------:R-:W-:Y:S02]  /*09e0*/  IMAD.MOV.U32 R6, RZ, RZ, R23 ;  /* 0x000000ffff067224 */ /* 0x000fe400078e0017 */
[----:B------:R-:W-:Y:S02]  /*09f0*/  IMAD.MOV.U32 R7, RZ, RZ, R19 ;  /* 0x000000ffff077224 */ /* 0x000fe400078e0013 */
[----:B0-----:R-:W0:Y:S02]  /*0a00*/  MUFU.RCP R0, R0 ;  /* 0x0000000000007308 */ /* 0x001e240000001000 */
[----:B0-----:R-:W-:-:S06]  /*0a10*/  VIADD R2, R0, 0xffffffe ;  /* 0x0ffffffe00027836 */ /* 0x001fcc0000000000 */
[----:B------:R0:W2:Y:S02]  /*0a20*/  F2I.FTZ.U32.TRUNC.NTZ R3, R2 ;  /* 0x0000000200037305 */ /* 0x0000a4000021f000 */
[----:B0-----:R-:W-:Y:S02]  /*0a30*/  IMAD.MOV.U32 R2, RZ, RZ, RZ ;  /* 0x000000ffff027224 */ /* 0x001fe400078e00ff */
[----:B--2---:R-:W-:-:S04]  /*0a40*/  IMAD.MOV R5, RZ, RZ, -R3 ;  /* 0x000000ffff057224 */ /* 0x004fc800078e0a03 */
[----:B------:R-:W-:-:S04]  /*0a50*/  IMAD R5, R5, UR38, RZ ;  /* 0x0000002605057c24 */ /* 0x000fc8000f8e02ff */
[----:B------:R-:W-:-:S04]  /*0a60*/  IMAD.HI.U32 R8, R3, R5, R2 ;  /* 0x0000000503087227 */ /* 0x000fc800078e0002 */
[----:B-1----:R-:W-:Y:S02]  /*0a70*/  IMAD.U32 R5, RZ, RZ, UR5 ;  /* 0x00000005ff057e24 */ /* 0x002fe4000f8e00ff */
[----:B------:R-:W-:-:S04]  /*0a80*/  IMAD.HI.U32 R8, R8, R25, RZ ;  /* 0x0000001908087227 */ /* 0x000fc800078e00ff */
[----:B------:R-:W-:-:S04]  /*0a90*/  IMAD.MOV R4, RZ, RZ, -R8 ;  /* 0x000000ffff047224 */ /* 0x000fc800078e0a08 */
[----:B------:R-:W-:Y:S02]  /*0aa0*/  IMAD R3, R4, UR38, R25 ;  /* 0x0000002604037c24 */ /* 0x000fe4000f8e0219 */
[----:B------:R-:W-:-:S03]  /*0ab0*/  IMAD.U32 R4, RZ, RZ, UR4 ;  /* 0x00000004ff047e24 */ /* 0x000fc6000f8e00ff */
[----:B------:R-:W-:-:S13]  /*0ac0*/  ISETP.GE.U32.AND P0, PT, R3, UR38, PT ;  /* 0x0000002603007c0c */ /* 0x000fda000bf06070 */
[----:B------:R-:W-:Y:S02]  /*0ad0*/  @P0 VIADD R3, R3, -UR38 ;  /* 0x8000002603030c36 */ /* 0x000fe40008000000 */
[----:B------:R-:W-:-:S03]  /*0ae0*/  @P0 VIADD R8, R8, 0x1 ;  /* 0x0000000108080836 */ /* 0x000fc60000000000 */
[----:B------:R-:W-:Y:S02]  /*0af0*/  ISETP.GE.U32.AND P1, PT, R3, UR38, PT ;  /* 0x0000002603007c0c */ /* 0x000fe4000bf26070 */
[----:B------:R0:W1:Y:S11]  /*0b00*/  LDC.64 R2, c[0x4][R34] ;  /* 0x0100000022027b82 */ /* 0x0000760000000a00 */
[----:B------:R-:W-:Y:S01]  /*0b10*/  @P1 VIADD R8, R8, 0x1 ;  /* 0x0000000108081836 */ /* 0x000fe20000000000 */
[----:B------:R-:W-:-:S05]  /*0b20*/  @!P2 LOP3.LUT R8, RZ, UR38, RZ, 0x33, !PT ;  /* 0x00000026ff08ac12 */ /* 0x000fca000f8e33ff */
[----:B------:R-:W-:-:S04]  /*0b30*/  IMAD.MOV R0, RZ, RZ, -R8 ;  /* 0x000000ffff007224 */ /* 0x000fc800078e0a08 */
[----:B------:R-:W-:-:S05]  /*0b40*/  IMAD R9, R0, UR38, R25 ;  /* 0x0000002600097c24 */ /* 0x000fca000f8e0219 */
[----:B------:R0:W-:Y:S02]  /*0b50*/  STL.64 [R1], R8 ;  /* 0x0000000801007387 */ /* 0x0001e40000100a00 */
[----:B------:R-:W-:-:S07]  /*0b60*/  LEPC R20, `(.L_x_16) ;  /* 0x000000001014794e */ /* 0x000fce0000000000 */
[----:B01----:R-:W-:Y:S05]  /*0b70*/  CALL.ABS.NOINC R2 ;  /* 0x0000000002007343 */ /* 0x003fea0003c00000 */
.L_x_16:
[----:B------:R-:W-:-:S13]  /*0b80*/  ISETP.NE.AND P0, PT, R25, R22, PT ;  /* 0x000000161900720c */ /* 0x000fda0003f05270 */
[----:B------:R-:W-:Y:S05]  /*0b90*/  @P0 BRA `(.L_x_15) ;  /* 0x00000000001c0947 */ /* 0x000fea0003800000 */
[----:B------:R0:W1:Y:S01]  /*0ba0*/  LDC.64 R2, c[0x4][R34] ;  /* 0x0100000022027b82 */ /* 0x0000620000000a00 */
[----:B------:R-:W2:Y:S01]  /*0bb0*/  LDCU.64 UR4, c[0x4][0x10] ;  /* 0x01000200ff0477ac */ /* 0x000ea20008000a00 */
[----:B------:R-:W-:Y:S01]  /*0bc0*/  CS2R R6, SRZ ;  /* 0x0000000000067805 */ /* 0x000fe2000001ff00 */
[----:B--2---:R-:W-:Y:S02]  /*0bd0*/  IMAD.U32 R4, RZ, RZ, UR4 ;  /* 0x00000004ff047e24 */ /* 0x004fe4000f8e00ff */
[----:B0-----:R-:W-:-:S07]  /*0be0*/  IMAD.U32 R5, RZ, RZ, UR5 ;  /* 0x00000005ff057e24 */ /* 0x001fce000f8e00ff */
[----:B------:R-:W-:-:S07]  /*0bf0*/  LEPC R20, `(.L_x_15) ;  /* 0x000000001014794e */ /* 0x000fce0000000000 */
[----:B-1----:R-:W-:Y:S05]  /*0c00*/  CALL.ABS.NOINC R2 ;  /* 0x0000000002007343 */ /* 0x002fea0003c00000 */
.L_x_15:
[----:B------:R-:W-:Y:S05]  /*0c10*/  BSYNC.RECONVERGENT B6 ;  /* 0x0000000000067941 */ /* 0x000fea0003800200 */
.L_x_14:
[----:B------:R-:W-:Y:S01]  /*0c20*/  ISETP.NE.AND P0, PT, R25, R22, PT ;  /* 0x000000161900720c */ /* 0x000fe20003f05270 */
[----:B------:R-:W-:-:S12]  /*0c30*/  VIADD R18, R18, 0x1 ;  /* 0x0000000112127836 */ /* 0x000fd80000000000 */
[----:B------:R-:W-:Y:S05]  /*0c40*/  @P0 BRA `(.L_x_17) ;  /* 0xfffffff400d40947 */ /* 0x000fea000383ffff */
[----:B------:R-:W-:Y:S05]  /*0c50*/  BSYNC.RECONVERGENT B8 ;  /* 0x0000000000087941 */ /* 0x000fea0003800200 */
.L_x_5:
[----:B------:R-:W-:Y:S01]  /*0c60*/  IMAD.MOV R33, RZ, RZ, -R33 ;  /* 0x000000ffff217224 */ /* 0x000fe200078e0a21 */
[----:B------:R-:W-:Y:S04]  /*0c70*/  BSSY.RECONVERGENT B6, `(.L_x_18) ;  /* 0x000000d000067945 */ /* 0x000fe80003800200 */
[----:B------:R-:W-:-:S13]  /*0c80*/  ISETP.NE.AND P0, PT, R32, R33, PT ;  /* 0x000000212000720c */ /* 0x000fda0003f05270 */
[----:B------:R-:W-:Y:S05]  /*0c90*/  @P0 BRA `(.L_x_19) ;  /* 0x0000000000280947 */ /* 0x000fea0003800000 */
[----:B------:R-:W-:Y:S01]  /*0ca0*/  MOV R0, 0x20 ;  /* 0x0000002000007802 */ /* 0x000fe20000000f00 */
[----:B------:R0:W-:Y:S01]  /*0cb0*/  STL [R1], R18 ;  /* 0x0000001201007387 */ /* 0x0001e20000100800 */
[----:B------:R-:W1:Y:S01]  /*0cc0*/  LDCU.64 UR4, c[0x4][0x18] ;  /* 0x01000300ff0477ac */ /* 0x000e620008000a00 */
[----:B------:R-:W-:Y:S01]  /*0cd0*/  IMAD.MOV.U32 R6, RZ, RZ, R23 ;  /* 0x000000ffff067224 */ /* 0x000fe200078e0017 */
[----:B------:R0:W2:Y:S01]  /*0ce0*/  LDC.64 R2, c[0x4][R0] ;  /* 0x0100000000027b82 */ /* 0x0000a20000000a00 */
[----:B------:R-:W-:Y:S02]  /*0cf0*/  IMAD.MOV.U32 R7, RZ, RZ, R19 ;  /* 0x000000ffff077224 */ /* 0x000fe400078e0013 */
[----:B-1----:R-:W-:Y:S02]  /*0d00*/  IMAD.U32 R4, RZ, RZ, UR4 ;  /* 0x00000004ff047e24 */ /* 0x002fe4000f8e00ff */
[----:B0-----:R-:W-:-:S07]  /*0d10*/  IMAD.U32 R5, RZ, RZ, UR5 ;  /* 0x00000005ff057e24 */ /* 0x001fce000f8e00ff */
[----:B------:R-:W-:-:S07]  /*0d20*/  LEPC R20, `(.L_x_19) ;  /* 0x000000001014794e */ /* 0x000fce0000000000 */
[----:B--2---:R-:W-:Y:S05]  /*0d30*/  CALL.ABS.NOINC R2 ;  /* 0x0000000002007343 */ /* 0x004fea0003c00000 */
.L_x_19:
[----:B------:R-:W-:Y:S05]  /*0d40*/  BSYNC.RECONVERGENT B6 ;  /* 0x0000000000067941 */ /* 0x000fea0003800200 */
.L_x_18:
[----:B------:R-:W-:Y:S01]  /*0d50*/  STG.E desc[UR36][R16.64], R31 ;  /* 0x0000001f10007986 */ /* 0x000fe2000c101924 */
[----:B------:R-:W-:Y:S05]  /*0d60*/  EXIT ;  /* 0x000000000000794d */ /* 0x000fea0003800000 */
.L_x_20:
        /* <DEDUP_REMOVED lines=9> */
.L_x_74:


//--------------------- .text.rootFindCandidates  --------------------------
	.section	.text.rootFindCandidates,"ax",@progbits
	.align	128
        .global         rootFindCandidates
        .type           rootFindCandidates,@function
        .size           rootFindCandidates,(.L_x_75 - rootFindCandidates)
        .other          rootFindCandidates,@"STO_CUDA_ENTRY STV_DEFAULT"
rootFindCandidates:
.text.rootFindCandidates:
        /* <DEDUP_REMOVED lines=13> */
[----:B------:R-:W0:Y:S01]  /*00d0*/  LDC R8, c[0x0][0x390] ;  /* 0x0000e400ff087b82 */ /* 0x000e220000000800 */
[----:B------:R-:W-:Y:S01]  /*00e0*/  BSSY.RECONVERGENT B0, `(.L_x_21) ;  /* 0x0000012000007945 */ /* 0x000fe20003800200 */
[----:B------:R-:W-:Y:S01]  /*00f0*/  MOV R6, R7 ;  /* 0x0000000700067202 */ /* 0x000fe20000000f00 */
[----:B------:R-:W1:Y:S01]  /*0100*/  LDCU.64 UR4, c[0x0][0x358] ;  /* 0x00006b00ff0477ac */ /* 0x000e620008000a00 */
[----:B------:R-:W-:-:S04]  /*0110*/  MOV R9, R0 ;  /* 0x0000000000097202 */ /* 0x000fc80000000f00 */
[----:B------:R-:W2:Y:S03]  /*0120*/  LDC.64 R2, c[0x0][0x388] ;  /* 0x0000e200ff027b82 */ /* 0x000ea60000000a00 */
.L_x_24:
[----:B0-----:R-:W-:-:S04]  /*0130*/  IMAD R11, R6, R8, R9 ;  /* 0x00000008060b7224 */ /* 0x001fc800078e0209 */
[----:B--2---:R-:W-:-:S05]  /*0140*/  IMAD.WIDE.U32 R4, R11, 0x8, R2 ;  /* 0x000000080b047825 */ /* 0x004fca00078e0002 */
[----:B-1----:R-:W2:Y:S01]  /*0150*/  LDG.E.U16 R13, desc[UR4][R4.64+0x2] ;  /* 0x00000204040d7981 */ /* 0x002ea2000c1e1500 */
[----:B------:R-:W-:Y:S01]  /*0160*/  BSSY.RECONVERGENT B1, `(.L_x_22) ;  /* 0x0000007000017945 */ /* 0x000fe20003800200 */
[----:B--2---:R-:W-:-:S13]  /*0170*/  ISETP.NE.AND P1, PT, R13, RZ, PT ;  /* 0x000000ff0d00720c */ /* 0x004fda0003f25270 */
[----:B------:R-:W-:Y:S01]  /*0180*/  @P1 PLOP3.LUT P0, PT, PT, PT, PT, 0x80, 0x8 ;  /* 0x000000000008181c */ /* 0x000fe20003f0f070 */
[----:B------:R-:W-:-:S12]  /*0190*/  @P1 BRA `(.L_x_23) ;  /* 0x00000000000c1947 */ /* 0x000fd80003800000 */
[----:B------:R-:W2:Y:S02]  /*01a0*/  LDG.E.U16 R4, desc[UR4][R4.64] ;  /* 0x0000000404047981 */ /* 0x000ea4000c1e1500 */
[----:B--2---:R-:W-:Y:S02]  /*01b0*/  ISETP.NE.AND P0, PT, R4, RZ, PT ;  /* 0x000000ff0400720c */ /* 0x004fe40003f05270 */
[----:B------:R-:W-:-:S11]  /*01c0*/  IADD3 R9, PT, PT, R9, R4, RZ ;  /* 0x0000000409097210 */ /* 0x000fd60007ffe0ff */
.L_x_23:
[----:B------:R-:W-:Y:S05]  /*01d0*/  BSYNC.RECONVERGENT B1 ;  /* 0x0000000000017941 */ /* 0x000fea0003800200 */
.L_x_22:
[----:B------:R-:W-:Y:S01]  /*01e0*/  @P1 IADD3 R6, PT, PT, R6, R13, RZ ;  /* 0x0000000d06061210 */ /* 0x000fe20007ffe0ff */
[----:B------:R-:W-:Y:S06]  /*01f0*/  @P0 BRA `(.L_x_24) ;  /* 0xfffffffc00cc0947 */ /* 0x000fec000383ffff */
[----:B------:R-:W-:Y:S05]  /*0200*/  BSYNC.RECONVERGENT B0 ;  /* 0x0000000000007941 */ /* 0x000fea0003800200 */
.L_x_21:
[----:B------:R-:W0:Y:S02]  /*0210*/  LDC.64 R4, c[0x0][0x380] ;  /* 0x0000e000ff047b82 */ /* 0x000e240000000a00 */
[----:B0-----:R-:W-:-:S06]  /*0220*/  IMAD.WIDE.U32 R2, R11, 0x4, R4 ;  /* 0x000000040b027825 */ /* 0x001fcc00078e0004 */
[----:B------:R-:W2:Y:S01]  /*0230*/  LDG.E R3, desc[UR4][R2.64] ;  /* 0x0000000402037981 */ /* 0x000ea2000c1e1900 */
[----:B------:R-:W-:-:S04]  /*0240*/  IMAD R7, R7, R8, R0 ;  /* 0x0000000807077224 */ /* 0x000fc800078e0200 */
[----:B------:R-:W-:-:S05]  /*0250*/  IMAD.WIDE.U32 R4, R7, 0x4, R4 ;  /* 0x0000000407047825 */ /* 0x000fca00078e0004 */
[----:B--2---:R-:W-:Y:S01]  /*0260*/  STG.E desc[UR4][R4.64], R3 ;  /* 0x0000000304007986 */ /* 0x004fe2000c101904 */
[----:B------:R-:W-:Y:S05]  /*0270*/  EXIT ;  /* 0x000000000000794d */ /* 0x000fea0003800000 */
.L_x_25:
        /* <DEDUP_REMOVED lines=16> */
.L_x_75:


//--------------------- .text.classifyRootCandidatesShifting --------------------------
	.section	.text.classifyRootCandidatesShifting,"ax",@progbits
	.align	128
        .global         classifyRootCandidatesShifting
        .type           classifyRootCandidatesShifting,@function
        .size           classifyRootCandidatesShifting,(.L_x_76 - classifyRootCandidatesShifting)
        .other          classifyRootCandidatesShifting,@"STO_CUDA_ENTRY STV_DEFAULT"
classifyRootCandidatesShifting:
.text.classifyRootCandidatesShifting:
        /* <DEDUP_REMOVED lines=18> */
[----:B-1----:R-:W3:Y:S01]  /*0120*/  LDG.E R4, desc[UR4][R4.64] ;  /* 0x0000000404047981 */ /* 0x002ee2000c1e1900 */
[----:B--2---:R-:W-:Y:S01]  /*0130*/  IMAD.WIDE R2, R7, 0x4, R2 ;  /* 0x0000000407027825 */ /* 0x004fe200078e0202 */
[----:B---3--:R-:W-:-:S04]  /*0140*/  PRMT R9, R4, 0x7632, R9 ;  /* 0x0000763204097816 */ /* 0x008fc80000000009 */
[----:B------:R-:W-:-:S04]  /*0150*/  LOP3.LUT R9, R4, R9, RZ, 0xfc, !PT ;  /* 0x0000000904097212 */ /* 0x000fc800078efcff */
[----:B------:R-:W-:-:S04]  /*0160*/  PRMT R0, R9, 0x9910, RZ ;  /* 0x0000991009007816 */ /* 0x000fc800000000ff */
[----:B------:R-:W-:-:S13]  /*0170*/  ISETP.NE.AND P0, PT, R0, RZ, PT ;  /* 0x000000ff0000720c */ /* 0x000fda0003f05270 */
[----:B------:R-:W-:Y:S05]  /*0180*/  @P0 EXIT ;  /* 0x000000000000094d */ /* 0x000fea0003800000 */
[----:B------:R-:W2:Y:S02]  /*0190*/  LDG.E R0, desc[UR4][R2.64] ;  /* 0x0000000402007981 */ /* 0x000ea4000c1e1900 */
[----:B--2---:R-:W-:-:S05]  /*01a0*/  LOP3.LUT R5, R0, 0x80000000, RZ, 0xfc, !PT ;  /* 0x8000000000057812 */ /* 0x004fca00078efcff */
[----:B------:R-:W-:Y:S01]  /*01b0*/  STG.E desc[UR4][R2.64], R5 ;  /* 0x0000000502007986 */ /* 0x000fe2000c101904 */
[----:B------:R-:W-:Y:S05]  /*01c0*/  EXIT ;  /* 0x000000000000794d */ /* 0x000fea0003800000 */
.L_x_26:
        /* <DEDUP_REMOVED lines=11> */
.L_x_76:


//--------------------- .text.globalizeLinksHorizontal --------------------------
	.section	.text.globalizeLinksHorizontal,"ax",@progbits
	.align	128
        .global         globalizeLinksHorizontal
        .type           globalizeLinksHorizontal,@function
        .size           globalizeLinksHorizontal,(.L_x_77 - globalizeLinksHorizontal)
        .other          globalizeLinksHorizontal,@"STO_CUDA_ENTRY STV_DEFAULT"
globalizeLinksHorizontal:
.text.globalizeLinksHorizontal:
[----:B------:R-:W-:Y:S01]  /*0000*/  LDC R1, c[0x0][0x37c] ;  /* 0x0000df00ff017b82 */ /* 0x000fe20000000800 */
[----:B------:R-:W0:Y:S01]  /*0010*/  S2R R0, SR_TID.Y ;  /* 0x0000000000007919 */ /* 0x000e220000002200 */
[----:B------:R-:W1:Y:S06]  /*0020*/  LDCU UR4, c[0x0][0x360] ;  /* 0x00006c00ff0477ac */ /* 0x000e6c0008000800 */
[----:B------:R-:W0:Y:S01]  /*0030*/  S2UR UR5, SR_CTAID.Y ;  /* 0x00000000000579c3 */ /* 0x000e220000002600 */
[----:B------:R-:W1:Y:S01]  /*0040*/  S2R R2, SR_TID.X ;  /* 0x0000000000027919 */ /* 0x000e620000002100 */
[----:B------:R-:W2:Y:S06]  /*0050*/  LDCU UR6, c[0x0][0x394] ;  /* 0x00007280ff0677ac */ /* 0x000eac0008000800 */
[----:B------:R-:W0:Y:S08]  /*0060*/  LDC R9, c[0x0][0x364] ;  /* 0x0000d900ff097b82 */ /* 0x000e300000000800 */
[----:B------:R-:W1:Y:S01]  /*0070*/  LDC.64 R4, c[0x0][0x388] ;  /* 0x0000e200ff047b82 */ /* 0x000e620000000a00 */
[----:B0-----:R-:W-:-:S05]  /*0080*/  IMAD R9, R9, UR5, R0 ;  /* 0x0000000509097c24 */ /* 0x001fca000f8e0200 */
[----:B--2---:R-:W-:Y:S01]  /*0090*/  ISETP.GE.U32.AND P0, PT, R9, UR6, PT ;  /* 0x0000000609007c0c */ /* 0x004fe2000bf06070 */
[--C-:B-1----:R-:W-:Y:S02]  /*00a0*/  IMAD R0, R4, UR4, R2.reuse ;  /* 0x0000000404007c24 */ /* 0x102fe4000f8e0202 */
[----:B------:R-:W-:-:S10]  /*00b0*/  IMAD R2, R5, UR4, R2 ;  /* 0x0000000405027c24 */ /* 0x000fd4000f8e0202 */
[----:B------:R-:W-:Y:S05]  /*00c0*/  @P0 EXIT ;  /* 0x000000000000094d */ /* 0x000fea0003800000 */
[----:B------:R-:W0:Y:S01]  /*00d0*/  LDCU UR6, c[0x0][0x390] ;  /* 0x00007200ff0677ac */ /* 0x000e220008000800 */
[----:B------:R-:W-:Y:S01]  /*00e0*/  BSSY.RECONVERGENT B0, `(.L_x_27) ;  /* 0x0000016000007945 */ /* 0x000fe20003800200 */
[----:B------:R-:W1:Y:S01]  /*00f0*/  LDCU.64 UR4, c[0x0][0x358] ;  /* 0x00006b00ff0477ac */ /* 0x000e620008000a00 */
[----:B0-----:R-:W-:-:S13]  /*0100*/  ISETP.GE.U32.AND P0, PT, R2, UR6, PT ;  /* 0x0000000602007c0c */ /* 0x001fda000bf06070 */
[----:B-1----:R-:W-:Y:S05]  /*0110*/  @P0 BRA `(.L_x_28) ;  /* 0x0000000000480947 */ /* 0x002fea0003800000 */
[----:B------:R-:W0:Y:S01]  /*0120*/  LDC.64 R6, c[0x0][0x380] ;  /* 0x0000e000ff067b82 */ /* 0x000e220000000a00 */
[----:B------:R-:W-:-:S04]  /*0130*/  IMAD R11, R9, UR6, R2 ;  /* 0x00000006090b7c24 */ /* 0x000fc8000f8e0202 */
[----:B0-----:R-:W-:-:S05]  /*0140*/  IMAD.WIDE.U32 R2, R11, 0x8, R6 ;  /* 0x000000080b027825 */ /* 0x001fca00078e0006 */
[----:B------:R-:W2:Y:S01]  /*0150*/  LDG.E.U16 R4, desc[UR4][R2.64+0x4] ;  /* 0x0000040402047981 */ /* 0x000ea2000c1e1500 */
[----:B------:R-:W-:Y:S01]  /*0160*/  BSSY.RECONVERGENT B1, `(.L_x_29) ;  /* 0x000000c000017945 */ /* 0x000fe20003800200 */
[----:B------:R-:W-:Y:S02]  /*0170*/  PRMT R13, RZ, 0x7610, R13 ;  /* 0x00007610ff0d7816 */ /* 0x000fe4000000000d */
[----:B--2---:R-:W-:-:S13]  /*0180*/  ISETP.NE.AND P0, PT, R4, RZ, PT ;  /* 0x000000ff0400720c */ /* 0x004fda0003f05270 */
[----:B------:R-:W-:Y:S05]  /*0190*/  @!P0 BRA `(.L_x_30) ;  /* 0x0000000000208947 */ /* 0x000fea0003800000 */
[----:B------:R-:W-:-:S07]  /*01a0*/  PRMT R13, R4, 0x7610, R13 ;  /* 0x00007610040d7816 */ /* 0x000fce000000000d */
.L_x_31:
[----:B------:R-:W-:-:S05]  /*01b0*/  LOP3.LUT R4, R13, 0xffff, RZ, 0xc0, !PT ;  /* 0x0000ffff0d047812 */ /* 0x000fca00078ec0ff */
[----:B------:R-:W-:-:S04]  /*01c0*/  IMAD.IADD R5, R11, 0x1, -R4 ;  /* 0x000000010b057824 */ /* 0x000fc800078e0a04 */
[----:B------:R-:W-:-:S06]  /*01d0*/  IMAD.WIDE.U32 R4, R5, 0x8, R6 ;  /* 0x0000000805047825 */ /* 0x000fcc00078e0006 */
[----:B------:R-:W2:Y:S02]  /*01e0*/  LDG.E.U16 R4, desc[UR4][R4.64+0x4] ;  /* 0x0000040404047981 */ /* 0x000ea4000c1e1500 */
[C---:B--2---:R-:W-:Y:S01]  /*01f0*/  ISETP.NE.AND P0, PT, R4.reuse, RZ, PT ;  /* 0x000000ff0400720c */ /* 0x044fe20003f05270 */
[----:B------:R-:W-:-:S12]  /*0200*/  IMAD.IADD R13, R4, 0x1, R13 ;  /* 0x00000001040d7824 */ /* 0x000fd800078e020d */
[----:B------:R-:W-:Y:S05]  /*0210*/  @P0 BRA `(.L_x_31) ;  /* 0xfffffffc00e40947 */ /* 0x000fea000383ffff */
.L_x_30:
[----:B------:R-:W-:Y:S05]  /*0220*/  BSYNC.RECONVERGENT B1 ;  /* 0x0000000000017941 */ /* 0x000fea0003800200 */
.L_x_29:
[----:B------:R0:W-:Y:S02]  /*0230*/  STG.E.U16 desc[UR4][R2.64+0x4], R13 ;  /* 0x0000040d02007986 */ /* 0x0001e4000c101504 */
.L_x_28:
[----:B------:R-:W-:Y:S05]  /*0240*/  BSYNC.RECONVERGENT B0 ;  /* 0x0000000000007941 */ /* 0x000fea0003800200 */
.L_x_27:
[----:B------:R-:W-:-:S13]  /*0250*/  ISETP.GE.U32.AND P0, PT, R0, UR6, PT ;  /* 0x0000000600007c0c */ /* 0x000fda000bf06070 */
[----:B------:R-:W-:Y:S05]  /*0260*/  @P0 EXIT ;  /* 0x000000000000094d */ /* 0x000fea0003800000 */
        /* <DEDUP_REMOVED lines=9> */
.L_x_34:
[----:B------:R-:W-:-:S05]  /*0300*/  LOP3.LUT R0, R11, 0xffff, RZ, 0xc0, !PT ;  /* 0x0000ffff0b007812 */ /* 0x000fca00078ec0ff */
[----:B------:R-:W-:-:S04]  /*0310*/  IMAD.IADD R5, R9, 0x1, R0 ;  /* 0x0000000109057824 */ /* 0x000fc800078e0200 */
[----:B------:R-:W-:-:S06]  /*0320*/  IMAD.WIDE.U32 R4, R5, 0x8, R6 ;  /* 0x0000000805047825 */ /* 0x000fcc00078e0006 */
[----:B------:R-:W2:Y:S02]  /*0330*/  LDG.E.U16 R4, desc[UR4][R4.64] ;  /* 0x0000000404047981 */ /* 0x000ea4000c1e1500 */
[C---:B--2---:R-:W-:Y:S01]  /*0340*/  ISETP.NE.AND P0, PT, R4.reuse, RZ, PT ;  /* 0x000000ff0400720c */ /* 0x044fe20003f05270 */
[----:B------:R-:W-:-:S12]  /*0350*/  IMAD.IADD R11, R4, 0x1, R11 ;  /* 0x00000001040b7824 */ /* 0x000fd800078e020b */
[----:B------:R-:W-:Y:S05]  /*0360*/  @P0 BRA `(.L_x_34) ;  /* 0xfffffffc00e40947 */ /* 0x000fea000383ffff */
.L_x_33:
[----:B------:R-:W-:Y:S05]  /*0370*/  BSYNC.RECONVERGENT B0 ;  /* 0x0000000000007941 */ /* 0x000fea0003800200 */
.L_x_32:
[----:B------:R-:W-:Y:S01]  /*0380*/  STG.E.U16 desc[UR4][R2.64], R11 ;  /* 0x0000000b02007986 */ /* 0x000fe2000c101504 */
[----:B------:R-:W-:Y:S05]  /*0390*/  EXIT ;  /* 0x000000000000794d */ /* 0x000fea0003800000 */
.L_x_35:
        /* <DEDUP_REMOVED lines=14> */
.L_x_77:


//--------------------- .text.globalizeLinksVertical --------------------------
	.section	.text.globalizeLinksVertical,"ax",@progbits
	.align	128
        .global         globalizeLinksVertical
        .type           globalizeLinksVertical,@function
        .size           globalizeLinksVertical,(.L_x_78 - globalizeLinksVertical)
        .other          globalizeLinksVertical,@"STO_CUDA_ENTRY STV_DEFAULT"
globalizeLinksVertical:
.text.globalizeLinksVertical:
[----:B------:R-:W-:Y:S01]  /*0000*/  LDC R1, c[0x0][0x37c] ;  /* 0x0000df00ff017b82 */ /* 0x000fe20000000800 */
[----:B------:R-:W0:Y:S07]  /*0010*/  S2R R9, SR_TID.Y ;  /* 0x0000000000097919 */ /* 0x000e2e0000002200 */
[----:B------:R-:W0:Y:S01]  /*0020*/  LDC R2, c[0x0][0x388] ;  /* 0x0000e200ff027b82 */ /* 0x000e220000000800 */
[----:B------:R-:W1:Y:S01]  /*0030*/  LDCU.64 UR6, c[0x0][0x390] ;  /* 0x00007200ff0677ac */ /* 0x000e620008000a00 */
[----:B------:R-:W2:Y:S06]  /*0040*/  S2R R3, SR_TID.X ;  /* 0x0000000000037919 */ /* 0x000eac0000002100 */
[----:B------:R-:W2:Y:S08]  /*0050*/  S2UR UR4, SR_CTAID.X ;  /* 0x00000000000479c3 */ /* 0x000eb00000002500 */
[----:B------:R-:W2:Y:S01]  /*0060*/  LDC R0, c[0x0][0x360] ;  /* 0x0000d800ff007b82 */ /* 0x000ea20000000800 */
[----:B------:R-:W0:Y:S02]  /*0070*/  LDCU UR5, c[0x0][0x364] ;  /* 0x00006c80ff0577ac */ /* 0x000e240008000800 */
[----:B0-----:R-:W-:-:S02]  /*0080*/  IMAD R9, R2, UR5, R9 ;  /* 0x0000000502097c24 */ /* 0x001fc4000f8e0209 */
[----:B--2---:R-:W-:-:S03]  /*0090*/  IMAD R0, R0, UR4, R3 ;  /* 0x0000000400007c24 */ /* 0x004fc6000f8e0203 */
[----:B-1----:R-:W-:-:S04]  /*00a0*/  ISETP.GE.U32.AND P0, PT, R9, UR7, PT ;  /* 0x0000000709007c0c */ /* 0x002fc8000bf06070 */
[----:B------:R-:W-:-:S13]  /*00b0*/  ISETP.GE.U32.OR P0, PT, R0, UR6, P0 ;  /* 0x0000000600007c0c */ /* 0x000fda0008706470 */
[----:B------:R-:W-:Y:S05]  /*00c0*/  @P0 EXIT ;  /* 0x000000000000094d */ /* 0x000fea0003800000 */
[----:B------:R-:W0:Y:S01]  /*00d0*/  LDC.64 R6, c[0x0][0x380] ;  /* 0x0000e000ff067b82 */ /* 0x000e220000000a00 */
[----:B------:R-:W1:Y:S01]  /*00e0*/  LDCU.64 UR4, c[0x0][0x358] ;  /* 0x00006b00ff0477ac */ /* 0x000e620008000a00 */
[----:B------:R-:W-:-:S04]  /*00f0*/  IMAD R3, R9, UR6, R0 ;  /* 0x0000000609037c24 */ /* 0x000fc8000f8e0200 */
[----:B0-----:R-:W-:-:S05]  /*0100*/  IMAD.WIDE.U32 R2, R3, 0x8, R6 ;  /* 0x0000000803027825 */ /* 0x001fca00078e0006 */
[----:B-1----:R-:W2:Y:S01]  /*0110*/  LDG.E.U16 R4, desc[UR4][R2.64+0x2] ;  /* 0x0000020402047981 */ /* 0x002ea2000c1e1500 */
[----:B------:R-:W-:Y:S01]  /*0120*/  BSSY.RECONVERGENT B0, `(.L_x_36) ;  /* 0x000000d000007945 */ /* 0x000fe20003800200 */
[----:B------:R-:W-:Y:S02]  /*0130*/  PRMT R11, RZ, 0x7610, R11 ;  /* 0x00007610ff0b7816 */ /* 0x000fe4000000000b */
[----:B--2---:R-:W-:-:S13]  /*0140*/  ISETP.NE.AND P0, PT, R4, RZ, PT ;  /* 0x000000ff0400720c */ /* 0x004fda0003f05270 */
[----:B------:R-:W-:Y:S05]  /*0150*/  @!P0 BRA `(.L_x_37) ;  /* 0x0000000000248947 */ /* 0x000fea0003800000 */
[----:B------:R-:W-:-:S07]  /*0160*/  PRMT R11, R4, 0x7610, R11 ;  /* 0x00007610040b7816 */ /* 0x000fce000000000b */
.L_x_38:
[----:B------:R-:W-:-:S05]  /*0170*/  LOP3.LUT R4, R11, 0xffff, RZ, 0xc0, !PT ;  /* 0x0000ffff0b047812 */ /* 0x000fca00078ec0ff */
[----:B------:R-:W-:-:S04]  /*0180*/  IMAD.IADD R5, R9, 0x1, R4 ;  /* 0x0000000109057824 */ /* 0x000fc800078e0204 */
[----:B------:R-:W-:-:S04]  /*0190*/  IMAD R5, R5, UR6, R0 ;  /* 0x0000000605057c24 */ /* 0x000fc8000f8e0200 */
[----:B------:R-:W-:-:S06]  /*01a0*/  IMAD.WIDE.U32 R4, R5, 0x8, R6 ;  /* 0x0000000805047825 */ /* 0x000fcc00078e0006 */
[----:B------:R-:W2:Y:S02]  /*01b0*/  LDG.E.U16 R4, desc[UR4][R4.64+0x2] ;  /* 0x0000020404047981 */ /* 0x000ea4000c1e1500 */
[C---:B--2---:R-:W-:Y:S02]  /*01c0*/  ISETP.NE.AND P0, PT, R4.reuse, RZ, PT ;  /* 0x000000ff0400720c */ /* 0x044fe40003f05270 */
[----:B------:R-:W-:-:S11]  /*01d0*/  IADD3 R11, PT, PT, R4, R11, RZ ;  /* 0x0000000b040b7210 */ /* 0x000fd60007ffe0ff */
[----:B------:R-:W-:Y:S05]  /*01e0*/  @P0 BRA `(.L_x_38) ;  /* 0xfffffffc00e00947 */ /* 0x000fea000383ffff */
.L_x_37:
[----:B------:R-:W-:Y:S05]  /*01f0*/  BSYNC.RECONVERGENT B0 ;  /* 0x0000000000007941 */ /* 0x000fea0003800200 */
.L_x_36:
[----:B------:R-:W-:Y:S01]  /*0200*/  STG.E.U16 desc[UR4][R2.64+0x2], R11 ;  /* 0x0000020b02007986 */ /* 0x000fe2000c101504 */
[----:B------:R-:W-:Y:S05]  /*0210*/  EXIT ;  /* 0x000000000000794d */ /* 0x000fea0003800000 */
.L_x_39:
        /* <DEDUP_REMOVED lines=14> */
.L_x_78:


//--------------------- .text.labelWithSharedLinks --------------------------
	.section	.text.labelWithSharedLinks,"ax",@progbits
	.align	128
        .global         labelWithSharedLinks
        .type           labelWithSharedLinks,@function
        .size           labelWithSharedLinks,(.L_x_79 - labelWithSharedLinks)
        .other          labelWithSharedLinks,@"STO_CUDA_ENTRY STV_DEFAULT"
labelWithSharedLinks:
.text.labelWithSharedLinks:
[----:B------:R-:W-:Y:S01]  /*0000*/  LDC R1, c[0x0][0x37c] ;  /* 0x0000df00ff017b82 */ /* 0x000fe20000000800 */
[----:B------:R-:W0:Y:S07]  /*0010*/  S2R R5, SR_TID.Y ;  /* 0x0000000000057919 */ /* 0x000e2e0000002200 */
[----:B------:R-:W1:Y:S01]  /*0020*/  LDC R0, c[0x0][0x360] ;  /* 0x0000d800ff007b82 */ /* 0x000e620000000800 */
[----:B------:R-:W1:Y:S07]  /*0030*/  S2R R7, SR_TID.X ;  /* 0x0000000000077919 */ /* 0x000e6e0000002100 */
[----:B------:R-:W0:Y:S08]  /*0040*/  S2UR UR5, SR_CTAID.Y ;  /* 0x00000000000579c3 */ /* 0x000e300000002600 */
[----:B------:R-:W0:Y:S08]  /*0050*/  LDC R2, c[0x0][0x364] ;  /* 0x0000d900ff027b82 */ /* 0x000e300000000800 */
[----:B------:R-:W1:Y:S08]  /*0060*/  S2UR UR4, SR_CTAID.X ;  /* 0x00000000000479c3 */ /* 0x000e700000002500 */
[----:B------:R-:W2:Y:S01]  /*0070*/  LDC.64 R12, c[0x0][0x3a8] ;  /* 0x0000ea00ff0c7b82 */ /* 0x000ea20000000a00 */
[----:B0-----:R-:W-:-:S02]  /*0080*/  IMAD R9, R2, UR5, R5 ;  /* 0x0000000502097c24 */ /* 0x001fc4000f8e0205 */
[----:B-1----:R-:W-:-:S03]  /*0090*/  IMAD R11, R0, UR4, R7 ;  /* 0x00000004000b7c24 */ /* 0x002fc6000f8e0207 */
[----:B--2---:R-:W-:-:S04]  /*00a0*/  ISETP.GE.U32.AND P0, PT, R9, R13, PT ;  /* 0x0000000d0900720c */ /* 0x004fc80003f06070 */
[----:B------:R-:W-:-:S13]  /*00b0*/  ISETP.GE.U32.OR P0, PT, R11, R12, P0 ;  /* 0x0000000c0b00720c */ /* 0x000fda0000706470 */
[----:B------:R-:W-:Y:S05]  /*00c0*/  @P0 EXIT ;  /* 0x000000000000094d */ /* 0x000fea0003800000 */
[----:B------:R-:W0:Y:S01]  /*00d0*/  LDCU.128 UR8, c[0x0][0x390] ;  /* 0x00007200ff0877ac */ /* 0x000e220008000c00 */
[----:B------:R-:W-:Y:S01]  /*00e0*/  IMAD R3, R9, R12, R11 ;  /* 0x0000000c09037224 */ /* 0x000fe200078e020b */
[----:B------:R-:W1:Y:S01]  /*00f0*/  S2R R17, SR_CgaCtaId ;  /* 0x0000000000117919 */ /* 0x000e620000008800 */
[----:B------:R-:W-:Y:S01]  /*0100*/  VIADD R0, R12, 0xffffffff ;  /* 0xffffffff0c007836 */ /* 0x000fe20000000000 */
[----:B------:R-:W2:Y:S01]  /*0110*/  LDCU.64 UR6, c[0x0][0x3a0] ;  /* 0x00007400ff0677ac */ /* 0x000ea20008000a00 */
[----:B------:R-:W-:Y:S01]  /*0120*/  MOV R8, 0x400 ;  /* 0x0000040000087802 */ /* 0x000fe20000000f00 */
[----:B------:R-:W3:Y:S02]  /*0130*/  LDCU.64 UR4, c[0x0][0x358] ;  /* 0x00006b00ff0477ac */ /* 0x000ee40008000a00 */
[----:B------:R-:W-:Y:S01]  /*0140*/  ISETP.GE.U32.AND P3, PT, R11, R0, PT ;  /* 0x000000000b00720c */ /* 0x000fe20003f66070 */
[----:B------:R-:W-:Y:S01]  /*0150*/  VIADD R0, R13, 0xffffffff ;  /* 0xffffffff0d007836 */ /* 0x000fe20000000000 */
[----:B0-----:R-:W-:-:S02]  /*0160*/  IADD3 R14, P0, PT, R3, UR8, RZ ;  /* 0x00000008030e7c10 */ /* 0x001fc4000ff1e0ff */
[C---:B------:R-:W-:Y:S02]  /*0170*/  IADD3 R18, P1, PT, R3.reuse, UR10, RZ ;  /* 0x0000000a03127c10 */ /* 0x040fe4000ff3e0ff */
[----:B--2---:R-:W-:Y:S01]  /*0180*/  IADD3 R20, P2, PT, R3, UR6, RZ ;  /* 0x0000000603147c10 */ /* 0x004fe2000ff5e0ff */
[----:B------:R-:W-:Y:S01]  /*0190*/  IMAD.X R15, RZ, RZ, UR9, P0 ;  /* 0x00000009ff0f7e24 */ /* 0x000fe200080e06ff */
[----:B------:R-:W-:Y:S01]  /*01a0*/  ISETP.GE.U32.AND P0, PT, R9, R0, PT ;  /* 0x000000000900720c */ /* 0x000fe20003f06070 */
[----:B------:R-:W-:Y:S02]  /*01b0*/  IMAD.X R19, RZ, RZ, UR11, P1 ;  /* 0x0000000bff137e24 */ /* 0x000fe400088e06ff */
[----:B------:R-:W-:Y:S01]  /*01c0*/  IMAD.X R21, RZ, RZ, UR7, P2 ;  /* 0x00000007ff157e24 */ /* 0x000fe200090e06ff */
[----:B---3--:R0:W5:Y:S04]  /*01d0*/  LDG.E.U8 R0, desc[UR4][R14.64] ;  /* 0x000000040e007981 */ /* 0x008168000c1e1100 */
[----:B------:R0:W5:Y:S01]  /*01e0*/  LDG.E.U8 R2, desc[UR4][R18.64] ;  /* 0x0000000412027981 */ /* 0x000162000c1e1100 */
[----:B------:R-:W-:Y:S01]  /*01f0*/  BSSY.RECONVERGENT B0, `(.L_x_40) ;  /* 0x000002d000007945 */ /* 0x000fe20003800200 */
[----:B-1----:R-:W-:-:S02]  /*0200*/  LEA R8, R17, R8, 0x18 ;  /* 0x0000000811087211 */ /* 0x002fc400078ec0ff */
[----:B------:R0:W5:Y:S01]  /*0210*/  LDG.E.U8 R4, desc[UR4][R20.64] ;  /* 0x0000000414047981 */ /* 0x000162000c1e1100 */
[----:B------:R-:W-:Y:S02]  /*0220*/  ISETP.NE.AND P1, PT, R11, RZ, PT ;  /* 0x000000ff0b00720c */ /* 0x000fe40003f25270 */
[----:B------:R-:W-:Y:S02]  /*0230*/  ISETP.NE.AND P2, PT, R9, RZ, PT ;  /* 0x000000ff0900720c */ /* 0x000fe40003f45270 */
[----:B------:R-:W-:Y:S02]  /*0240*/  PRMT R10, RZ, 0x7610, R10 ;  /* 0x00007610ff0a7816 */ /* 0x000fe4000000000a */
[----:B------:R-:W-:Y:S02]  /*0250*/  PRMT R13, RZ, 0x7610, R13 ;  /* 0x00007610ff0d7816 */ /* 0x000fe4000000000d */
[----:B------:R-:W-:Y:S02]  /*0260*/  PRMT R17, RZ, 0x7610, R17 ;  /* 0x00007610ff117816 */ /* 0x000fe40000000011 */
[----:B------:R-:W-:Y:S01]  /*0270*/  PRMT R16, RZ, 0x7610, R16 ;  /* 0x00007610ff107816 */ /* 0x000fe20000000010 */
[----:B0-----:R-:W-:Y:S06]  /*0280*/  @P3 BRA `(.L_x_41) ;  /* 0x00000000008c3947 */ /* 0x001fec0003800000 */
[----:B------:R-:W-:-:S05]  /*0290*/  VIADD R20, R3, 0x1 ;  /* 0x0000000103147836 */ /* 0x000fca0000000000 */
[----:B------:R-:W-:-:S05]  /*02a0*/  IADD3 R14, P3, PT, R20, UR8, RZ ;  /* 0x00000008140e7c10 */ /* 0x000fca000ff7e0ff */
[----:B------:R-:W-:-:S05]  /*02b0*/  IMAD.X R15, RZ, RZ, UR9, P3 ;  /* 0x00000009ff0f7e24 */ /* 0x000fca00098e06ff */
[----:B------:R-:W2:Y:S02]  /*02c0*/  LDG.E.U8 R6, desc[UR4][R14.64] ;  /* 0x000000040e067981 */ /* 0x000ea4000c1e1100 */
[CC--:B--2--5:R-:W-:Y:S02]  /*02d0*/  VIMNMX.U16x2 R18, PT, PT, R6.reuse, R0.reuse, PT ;  /* 0x0000000006127248 */ /* 0x0e4fe40003fe0200 */
[----:B------:R-:W-:-:S03]  /*02e0*/  VIMNMX.U16x2 R6, PT, PT, R6, R0, !PT ;  /* 0x0000000006067248 */ /* 0x000fc60007fe0200 */
[----:B------:R-:W-:-:S05]  /*02f0*/  IMAD.MOV R18, RZ, RZ, -R18 ;  /* 0x000000ffff127224 */ /* 0x000fca00078e0a12 */
[----:B------:R-:W-:-:S05]  /*0300*/  PRMT R19, R18, 0x7710, RZ ;  /* 0x0000771012137816 */ /* 0x000fca00000000ff */
[----:B------:R-:W-:-:S05]  /*0310*/  IMAD.IADD R6, R6, 0x1, R19 ;  /* 0x0000000106067824 */ /* 0x000fca00078e0213 */
[----:B------:R-:W-:-:S04]  /*0320*/  LOP3.LUT R6, R6, 0xffff, RZ, 0xc0, !PT ;  /* 0x0000ffff06067812 */ /* 0x000fc800078ec0ff */
[----:B------:R-:W-:-:S13]  /*0330*/  ISETP.GT.U32.AND P3, PT, R6, 0x13, PT ;  /* 0x000000130600780c */ /* 0x000fda0003f64070 */
[----:B------:R-:W-:Y:S05]  /*0340*/  @P3 BRA `(.L_x_41) ;  /* 0x00000000005c3947 */ /* 0x000fea0003800000 */
[----:B------:R-:W-:-:S05]  /*0350*/  IADD3 R18, P3, PT, R20, UR10, RZ ;  /* 0x0000000a14127c10 */ /* 0x000fca000ff7e0ff */
[----:B------:R-:W-:-:S05]  /*0360*/  IMAD.X R19, RZ, RZ, UR11, P3 ;  /* 0x0000000bff137e24 */ /* 0x000fca00098e06ff */
[----:B------:R-:W2:Y:S01]  /*0370*/  LDG.E.U8 R6, desc[UR4][R18.64] ;  /* 0x0000000412067981 */ /* 0x000ea2000c1e1100 */
[----:B------:R-:W-:-:S05]  /*0380*/  IADD3 R14, P3, PT, R20, UR6, RZ ;  /* 0x00000006140e7c10 */ /* 0x000fca000ff7e0ff */
[----:B------:R-:W-:-:S05]  /*0390*/  IMAD.X R15, RZ, RZ, UR7, P3 ;  /* 0x00000007ff0f7e24 */ /* 0x000fca00098e06ff */
[----:B------:R-:W3:Y:S01]  /*03a0*/  LDG.E.U8 R14, desc[UR4][R14.64] ;  /* 0x000000040e0e7981 */ /* 0x000ee2000c1e1100 */
[CC--:B--2---:R-:W-:Y:S02]  /*03b0*/  VIMNMX.U16x2 R20, PT, PT, R6.reuse, R2.reuse, PT ;  /* 0x0000000206147248 */ /* 0x0c4fe40003fe0200 */
[----:B------:R-:W-:-:S03]  /*03c0*/  VIMNMX.U16x2 R6, PT, PT, R6, R2, !PT ;  /* 0x0000000206067248 */ /* 0x000fc60007fe0200 */
[----:B------:R-:W-:-:S05]  /*03d0*/  IMAD.MOV R20, RZ, RZ, -R20 ;  /* 0x000000ffff147224 */ /* 0x000fca00078e0a14 */
[----:B------:R-:W-:-:S05]  /*03e0*/  PRMT R21, R20, 0x7710, RZ ;  /* 0x0000771014157816 */ /* 0x000fca00000000ff */
[----:B------:R-:W-:-:S05]  /*03f0*/  IMAD.IADD R6, R6, 0x1, R21 ;  /* 0x0000000106067824 */ /* 0x000fca00078e0215 */
[----:B------:R-:W-:-:S04]  /*0400*/  LOP3.LUT R6, R6, 0xffff, RZ, 0xc0, !PT ;  /* 0x0000ffff06067812 */ /* 0x000fc800078ec0ff */
[----:B------:R-:W-:-:S13]  /*0410*/  ISETP.GT.U32.AND P3, PT, R6, 0x13, PT ;  /* 0x000000130600780c */ /* 0x000fda0003f64070 */
[CC--:B---3--:R-:W-:Y:S02]  /*0420*/  @!P3 VIMNMX.U16x2 R6, PT, PT, R14.reuse, R4.reuse, PT ;  /* 0x000000040e06b248 */ /* 0x0c8fe40003fe0200 */
[----:B------:R-:W-:-:S03]  /*0430*/  @!P3 VIMNMX.U16x2 R14, PT, PT, R14, R4, !PT ;  /* 0x000000040e0eb248 */ /* 0x000fc60007fe0200 */
[--C-:B------:R-:W-:Y:S01]  /*0440*/  @!P3 IMAD.MOV R15, RZ, RZ, -R6.reuse ;  /* 0x000000ffff0fb224 */ /* 0x100fe200078e0a06 */
[----:B------:R-:W-:-:S04]  /*0450*/  @!P3 PRMT R6, R14, 0x7610, R6 ;  /* 0x000076100e06b816 */ /* 0x000fc80000000006 */
[----:B------:R-:W-:-:S05]  /*0460*/  @!P3 PRMT R15, R15, 0x7710, RZ ;  /* 0x000077100f0fb816 */ /* 0x000fca00000000ff */
[----:B------:R-:W-:-:S05]  /*0470*/  @!P3 IMAD.IADD R6, R6, 0x1, R15 ;  /* 0x000000010606b824 */ /* 0x000fca00078e020f */
[----:B------:R-:W-:-:S04]  /*0480*/  @!P3 LOP3.LUT R6, R6, 0xffff, RZ, 0xc0, !PT ;  /* 0x0000ffff0606b812 */ /* 0x000fc800078ec0ff */
[----:B------:R-:W-:-:S04]  /*0490*/  @!P3 ISETP.GE.U32.AND P4, PT, R6, 0x14, PT ;  /* 0x000000140600b80c */ /* 0x000fc80003f86070 */
[----:B------:R-:W-:-:S04]  /*04a0*/  @!P3 SEL R6, RZ, 0x1, P4 ;  /* 0x00000001ff06b807 */ /* 0x000fc80002000000 */
[----:B------:R-:W-:-:S07]  /*04b0*/  @!P3 PRMT R16, R6, 0x7610, R16 ;  /* 0x000076100610b816 */ /* 0x000fce0000000010 */
.L_x_41:
[----:B------:R-:W-:Y:S05]  /*04c0*/  BSYNC.RECONVERGENT B0 ;  /* 0x0000000000007941 */ /* 0x000fea0003800200 */
.L_x_40:
[----:B------:R-:W-:Y:S04]  /*04d0*/  BSSY.RECONVERGENT B0, `(.L_x_42) ;  /* 0x0000025000007945 */ /* 0x000fe80003800200 */
[----:B------:R-:W-:Y:S05]  /*04e0*/  @!P1 BRA `(.L_x_43) ;  /* 0x00000000008c9947 */ /* 0x000fea0003800000 */
        /* <DEDUP_REMOVED lines=35> */
.L_x_43:
[----:B------:R-:W-:Y:S05]  /*0720*/  BSYNC.RECONVERGENT B0 ;  /* 0x0000000000007941 */ /* 0x000fea0003800200 */
.L_x_42:
[----:B------:R-:W-:Y:S04]  /*0730*/  BSSY.RECONVERGENT B0, `(.L_x_44) ;  /* 0x0000025000007945 */ /* 0x000fe80003800200 */
[----:B------:R-:W-:Y:S05]  /*0740*/  @P0 BRA `(.L_x_45) ;  /* 0x00000000008c0947 */ /* 0x000fea0003800000 */
[----:B------:R-:W-:-:S05]  /*0750*/  IMAD.IADD R20, R3, 0x1, R12 ;  /* 0x0000000103147824 */ /* 0x000fca00078e020c */
        /* <DEDUP_REMOVED lines=34> */
.L_x_45:
[----:B------:R-:W-:Y:S05]  /*0980*/  BSYNC.RECONVERGENT B0 ;  /* 0x0000000000007941 */ /* 0x000fea0003800200 */
.L_x_44:
[----:B------:R-:W-:Y:S04]  /*0990*/  BSSY.RECONVERGENT B0, `(.L_x_46) ;  /* 0x0000026000007945 */ /* 0x000fe80003800200 */
[----:B------:R-:W-:Y:S05]  /*09a0*/  @!P2 BRA `(.L_x_47) ;  /* 0x000000000090a947 */ /* 0x000fea0003800000 */
[----:B------:R-:W-:-:S04]  /*09b0*/  IMAD R12, R9, R12, -R12 ;  /* 0x0000000c090c7224 */ /* 0x000fc800078e0a0c */
[----:B------:R-:W-:-:S05]  /*09c0*/  IMAD.IADD R12, R11, 0x1, R12 ;  /* 0x000000010b0c7824 */ /* 0x000fca00078e020c */
[----:B------:R-:W-:-:S05]  /*09d0*/  IADD3 R14, P0, PT, R12, UR8, RZ ;  /* 0x000000080c0e7c10 */ /* 0x000fca000ff1e0ff */
[----:B------:R-:W-:-:S05]  /*09e0*/  IMAD.X R15, RZ, RZ, UR9, P0 ;  /* 0x00000009ff0f7e24 */ /* 0x000fca00080e06ff */
[----:B------:R-:W2:Y:S01]  /*09f0*/  LDG.E.U8 R6, desc[UR4][R14.64] ;  /* 0x000000040e067981 */ /* 0x000ea2000c1e1100 */
[C---:B------:R-:W-:Y:S02]  /*0a00*/  IADD3 R20, P1, PT, R12.reuse, UR10, RZ ;  /* 0x0000000a0c147c10 */ /* 0x040fe4000ff3e0ff */
[----:B------:R-:W-:-:S03]  /*0a10*/  IADD3 R18, P2, PT, R12, UR6, RZ ;  /* 0x000000060c127c10 */ /* 0x000fc6000ff5e0ff */
[----:B------:R-:W-:Y:S02]  /*0a20*/  IMAD.X R21, RZ, RZ, UR11, P1 ;  /* 0x0000000bff157e24 */ /* 0x000fe400088e06ff */
[----:B------:R-:W-:Y:S01]  /*0a30*/  IMAD.X R19, RZ, RZ, UR7, P2 ;  /* 0x00000007ff137e24 */ /* 0x000fe200090e06ff */
        /* <DEDUP_REMOVED lines=8> */
[----:B------:R-:W2:Y:S04]  /*0ac0*/  LDG.E.U8 R0, desc[UR4][R20.64] ;  /* 0x0000000414007981 */ /* 0x000ea8000c1e1100 */
        /* <DEDUP_REMOVED lines=18> */
.L_x_47:
[----:B------:R-:W-:Y:S05]  /*0bf0*/  BSYNC.RECONVERGENT B0 ;  /* 0x0000000000007941 */ /* 0x000fea0003800200 */
.L_x_46:
[C---:B-----5:R-:W-:Y:S02]  /*0c00*/  LOP3.LUT R4, R16.reuse, 0xffff, RZ, 0xc0, !PT ;  /* 0x0000ffff10047812 */ /* 0x060fe400078ec0ff */
[----:B------:R-:W-:Y:S02]  /*0c10*/  LOP3.LUT R0, R13, 0xffff, RZ, 0xc0, !PT ;  /* 0x0000ffff0d007812 */ /* 0x000fe400078ec0ff */
[----:B------:R-:W-:Y:S01]  /*0c20*/  PRMT R14, R16, 0x5410, R13 ;  /* 0x00005410100e7816 */ /* 0x000fe2000000000d */
[----:B------:R-:W-:Y:S01]  /*0c30*/  IMAD.IADD R2, R4, 0x1, R7 ;  /* 0x0000000104027824 */ /* 0x000fe200078e0207 */
[----:B------:R-:W-:Y:S01]  /*0c40*/  PRMT R15, R10, 0x5410, R17 ;  /* 0x000054100a0f7816 */ /* 0x000fe20000000011 */
[----:B------:R-:W-:Y:S01]  /*0c50*/  IMAD.IADD R21, R0, 0x1, R5 ;  /* 0x0000000100157824 */ /* 0x000fe200078e0205 */
[----:B------:R-:W-:Y:S01]  /*0c60*/  LOP3.LUT R6, R10, 0xffff, RZ, 0xc0, !PT ;  /* 0x0000ffff0a067812 */ /* 0x000fe200078ec0ff */
[--C-:B------:R-:W-:Y:S01]  /*0c70*/  IMAD R0, R5, 0x108, R8.reuse ;  /* 0x0000010805007824 */ /* 0x100fe200078e0208 */
[----:B------:R-:W-:Y:S01]  /*0c80*/  ISETP.GT.U32.AND P0, PT, R2, 0x1f, PT ;  /* 0x0000001f0200780c */ /* 0x000fe20003f04070 */
[----:B------:R-:W-:Y:S01]  /*0c90*/  IMAD R8, R7, 0x8, R8 ;  /* 0x0000000807087824 */ /* 0x000fe200078e0208 */
[----:B------:R-:W-:Y:S01]  /*0ca0*/  LOP3.LUT R12, R17, 0xffff, RZ, 0xc0, !PT ;  /* 0x0000ffff110c7812 */ /* 0x000fe200078ec0ff */
[C---:B------:R-:W-:Y:S01]  /*0cb0*/  IMAD R2, R7.reuse, 0x8, R0 ;  /* 0x0000000807027824 */ /* 0x040fe200078e0200 */
[----:B------:R-:W-:-:S02]  /*0cc0*/  ISETP.GE.U32.AND P2, PT, R7, R6, PT ;  /* 0x000000060700720c */ /* 0x000fc40003f46070 */
[----:B------:R-:W-:Y:S02]  /*0cd0*/  ISETP.GE.U32.AND P3, PT, R5, R12, PT ;  /* 0x0000000c0500720c */ /* 0x000fe40003f66070 */
[----:B------:R-:W-:Y:S01]  /*0ce0*/  STS.64 [R2], R14 ;  /* 0x0000000e02007388 */ /* 0x000fe20000000a00 */
[----:B------:R-:W-:Y:S01]  /*0cf0*/  BAR.SYNC.DEFER_BLOCKING 0x0 ;  /* 0x0000000000007b1d */ /* 0x000fe20000010000 */
[----:B------:R-:W-:-:S03]  /*0d00*/  ISETP.GT.U32.AND P1, PT, R21, 0x1f, PT ;  /* 0x0000001f1500780c */ /* 0x000fc60003f24070 */
[----:B------:R-:W-:-:S04]  /*0d10*/  @!P0 IMAD R4, R4, 0x8, R2 ;  /* 0x0000000804048824 */ /* 0x000fc800078e0202 */
[----:B------:R-:W-:Y:S02]  /*0d20*/  @P2 IMAD.IADD R9, R7, 0x1, -R6 ;  /* 0x0000000107092824 */ /* 0x000fe400078e0a06 */
[----:B------:R-:W-:Y:S02]  /*0d30*/  @P3 IMAD.IADD R19, R5, 0x1, -R12 ;  /* 0x0000000105133824 */ /* 0x000fe400078e0a0c */
[----:B------:R-:W-:Y:S02]  /*0d40*/  @P2 IMAD R11, R9, 0x8, R0 ;  /* 0x00000008090b2824 */ /* 0x000fe400078e0200 */
[--C-:B------:R-:W-:Y:S02]  /*0d50*/  @P3 IMAD R20, R19, 0x108, R8.reuse ;  /* 0x0000010813143824 */ /* 0x100fe400078e0208 */
[----:B------:R-:W-:Y:S01]  /*0d60*/  @!P1 IMAD R19, R21, 0x108, R8 ;  /* 0x0000010815139824 */ /* 0x000fe200078e0208 */
[----:B------:R-:W0:Y:S04]  /*0d70*/  @!P0 LDS.U16 R9, [R4] ;  /* 0x0000000004098984 */ /* 0x000e280000000400 */
[----:B------:R-:W1:Y:S04]  /*0d80*/  @P2 LDS.U16 R11, [R11+0x4] ;  /* 0x000004000b0b2984 */ /* 0x000e680000000400 */
[----:B------:R-:W2:Y:S04]  /*0d90*/  @P3 LDS.U16 R18, [R20+0x6] ;  /* 0x0000060014123984 */ /* 0x000ea80000000400 */
[----:B------:R-:W3:Y:S01]  /*0da0*/  @!P1 LDS.U16 R6, [R19+0x2] ;  /* 0x0000020013069984 */ /* 0x000ee20000000400 */
[----:B0-----:R-:W-:-:S02]  /*0db0*/  @!P0 IMAD.IADD R9, R16, 0x1, R9 ;  /* 0x0000000110098824 */ /* 0x001fc400078e0209 */
[----:B-1----:R-:W-:-:S03]  /*0dc0*/  @P2 IMAD.IADD R12, R10, 0x1, R11 ;  /* 0x000000010a0c2824 */ /* 0x002fc600078e020b */
[----:B------:R-:W-:Y:S01]  /*0dd0*/  @!P0 PRMT R16, R9, 0x7610, R16 ;  /* 0x0000761009108816 */ /* 0x000fe20000000010 */
[----:B--2---:R-:W-:Y:S01]  /*0de0*/  @P3 IMAD.IADD R18, R17, 0x1, R18 ;  /* 0x0000000111123824 */ /* 0x004fe200078e0212 */
[----:B------:R-:W-:Y:S02]  /*0df0*/  @P2 PRMT R10, R12, 0x7610, R10 ;  /* 0x000076100c0a2816 */ /* 0x000fe4000000000a */
[----:B------:R-:W-:Y:S01]  /*0e00*/  LOP3.LUT R4, R16, 0xffff, RZ, 0xc0, !PT ;  /* 0x0000ffff10047812 */ /* 0x000fe200078ec0ff */
[----:B---3--:R-:W-:Y:S01]  /*0e10*/  @!P1 IMAD.IADD R6, R13, 0x1, R6 ;  /* 0x000000010d069824 */ /* 0x008fe200078e0206 */
[----:B------:R-:W-:Y:S02]  /*0e20*/  @P3 PRMT R17, R18, 0x7610, R17 ;  /* 0x0000761012113816 */ /* 0x000fe40000000011 */
[----:B------:R-:W-:Y:S01]  /*0e30*/  LOP3.LUT R12, R10, 0xffff, RZ, 0xc0, !PT ;  /* 0x0000ffff0a0c7812 */ /* 0x000fe200078ec0ff */
[----:B------:R-:W-:Y:S01]  /*0e40*/  IMAD.IADD R9, R4, 0x1, R7 ;  /* 0x0000000104097824 */ /* 0x000fe200078e0207 */
[----:B------:R-:W-:-:S02]  /*0e50*/  @!P1 PRMT R13, R6, 0x7610, R13 ;  /* 0x00007610060d9816 */ /* 0x000fc4000000000d */
[----:B------:R-:W-:Y:S02]  /*0e60*/  PRMT R15, R10, 0x5410, R17 ;  /* 0x000054100a0f7816 */ /* 0x000fe40000000011 */
[----:B------:R-:W-:Y:S02]  /*0e70*/  PRMT R14, R16, 0x5410, R13 ;  /* 0x00005410100e7816 */ /* 0x000fe4000000000d */
[----:B------:R-:W-:Y:S02]  /*0e80*/  LOP3.LUT R6, R13, 0xffff, RZ, 0xc0, !PT ;  /* 0x0000ffff0d067812 */ /* 0x000fe400078ec0ff */
[----:B------:R-:W-:Y:S01]  /*0e90*/  LOP3.LUT R18, R17, 0xffff, RZ, 0xc0, !PT ;  /* 0x0000ffff11127812 */ /* 0x000fe200078ec0ff */
[----:B------:R-:W-:Y:S01]  /*0ea0*/  STS.64 [R2], R14 ;  /* 0x0000000e02007388 */ /* 0x000fe20000000a00 */
[----:B------:R-:W-:Y:S01]  /*0eb0*/  BAR.SYNC.DEFER_BLOCKING 0x0 ;  /* 0x0000000000007b1d */ /* 0x000fe20000010000 */
[----:B------:R-:W-:Y:S01]  /*0ec0*/  ISETP.GE.U32.AND P2, PT, R7, R12, PT ;  /* 0x0000000c0700720c */ /* 0x000fe20003f46070 */
[----:B------:R-:W-:Y:S01]  /*0ed0*/  IMAD.IADD R21, R6, 0x1, R5 ;  /* 0x0000000106157824 */ /* 0x000fe200078e0205 */
[----:B------:R-:W-:-:S02]  /*0ee0*/  ISETP.GE.U32.AND P3, PT, R5, R18, PT ;  /* 0x000000120500720c */ /* 0x000fc40003f66070 */
[----:B------:R-:W-:Y:S02]  /*0ef0*/  ISETP.GT.U32.AND P0, PT, R9, 0x1f, PT ;  /* 0x0000001f0900780c */ /* 0x000fe40003f04070 */
[----:B------:R-:W-:-:S07]  /*0f00*/  ISETP.GT.U32.AND P1, PT, R21, 0x1f, PT ;  /* 0x0000001f1500780c */ /* 0x000fce0003f24070 */
[----:B------:R-:W-:Y:S02]  /*0f10*/  @P2 IMAD.IADD R9, R7, 0x1, -R12 ;  /* 0x0000000107092824 */ /* 0x000fe400078e0a0c */
[----:B------:R-:W-:Y:S02]  /*0f20*/  @P3 IMAD.IADD R19, R5, 0x1, -R18 ;  /* 0x0000000105133824 */ /* 0x000fe400078e0a12 */
[----:B------:R-:W-:Y:S02]  /*0f30*/  @P2 IMAD R11, R9, 0x8, R0 ;  /* 0x00000008090b2824 */ /* 0x000fe400078e0200 */
[----:B------:R-:W-:Y:S02]  /*0f40*/  @P3 IMAD R20, R19, 0x108, R8 ;  /* 0x0000010813143824 */ /* 0x000fe400078e0208 */
[----:B------:R-:W-:Y:S02]  /*0f50*/  @!P0 IMAD R4, R4, 0x8, R2 ;  /* 0x0000000804048824 */ /* 0x000fe400078e0202 */
[----:B------:R-:W-:Y:S01]  /*0f60*/  @!P1 IMAD R19, R21, 0x108, R8 ;  /* 0x0000010815139824 */ /* 0x000fe200078e0208 */
[----:B------:R-:W0:Y:S04]  /*0f70*/  @P2 LDS.U16 R11, [R11+0x4] ;  /* 0x000004000b0b2984 */ /* 0x000e280000000400 */
[----:B------:R-:W1:Y:S04]  /*0f80*/  @!P0 LDS.U16 R9, [R4] ;  /* 0x0000000004098984 */ /* 0x000e680000000400 */
[----:B------:R-:W2:Y:S04]  /*0f90*/  @P3 LDS.U16 R18, [R20+0x6] ;  /* 0x0000060014123984 */ /* 0x000ea80000000400 */
[----:B------:R-:W3:Y:S01]  /*0fa0*/  @!P1 LDS.U16 R6, [R19+0x2] ;  /* 0x0000020013069984 */ /* 0x000ee20000000400 */
[----:B0-----:R-:W-:-:S02]  /*0fb0*/  @P2 IMAD.IADD R12, R10, 0x1, R11 ;  /* 0x000000010a0c2824 */ /* 0x001fc400078e020b */
[----:B-1----:R-:W-:-:S03]  /*0fc0*/  @!P0 IMAD.IADD R9, R16, 0x1, R9 ;  /* 0x0000000110098824 */ /* 0x002fc600078e0209 */
[----:B------:R-:W-:Y:S01]  /*0fd0*/  @P2 PRMT R10, R12, 0x7610, R10 ;  /* 0x000076100c0a2816 */ /* 0x000fe2000000000a */
[----:B--2---:R-:W-:Y:S01]  /*0fe0*/  @P3 IMAD.IADD R18, R17, 0x1, R18 ;  /* 0x0000000111123824 */ /* 0x004fe200078e0212 */
[----:B------:R-:W-:Y:S02]  /*0ff0*/  @!P0 PRMT R16, R9, 0x7610, R16 ;  /* 0x0000761009108816 */ /* 0x000fe40000000010 */
[----:B------:R-:W-:Y:S01]  /*1000*/  LOP3.LUT R12, R10, 0xffff, RZ, 0xc0, !PT ;  /* 0x0000ffff0a0c7812 */ /* 0x000fe200078ec0ff */
[----:B---3--:R-:W-:Y:S01]  /*1010*/  @!P1 IMAD.IADD R6, R13, 0x1, R6 ;  /* 0x000000010d069824 */ /* 0x008fe200078e0206 */
[----:B------:R-:W-:Y:S02]  /*1020*/  @P3 PRMT R17, R18, 0x7610, R17 ;  /* 0x0000761012113816 */ /* 0x000fe40000000011 */
[----:B------:R-:W-:Y:S02]  /*1030*/  LOP3.LUT R4, R16, 0xffff, RZ, 0xc0, !PT ;  /* 0x0000ffff10047812 */ /* 0x000fe400078ec0ff */
[----:B------:R-:W-:-:S02]  /*1040*/  @!P1 PRMT R13, R6, 0x7610, R13 ;  /* 0x00007610060d9816 */ /* 0x000fc4000000000d */
[----:B------:R-:W-:Y:S01]  /*1050*/  PRMT R15, R10, 0x5410, R17 ;  /* 0x000054100a0f7816 */ /* 0x000fe20000000011 */
[----:B------:R-:W-:Y:S01]  /*1060*/  IMAD.IADD R9, R4, 0x1, R7 ;  /* 0x0000000104097824 */ /* 0x000fe200078e0207 */
        /* <DEDUP_REMOVED lines=37> */
[----:B------:R-:W-:Y:S02]  /*12c0*/  ISETP.GE.U32.AND P3, PT, R5, R18, PT ;  /* 0x000000120500720c */ /* 0x000fe40003f66070 */
[----:B------:R-:W-:Y:S01]  /*12d0*/  IMAD.IADD R21, R6, 0x1, R5 ;  /* 0x0000000106157824 */ /* 0x000fe200078e0205 */
[----:B------:R-:W-:-:S02]  /*12e0*/  ISETP.GE.U32.AND P2, PT, R7, R12, PT ;  /* 0x0000000c0700720c */ /* 0x000fc40003f46070 */
[----:B------:R-:W-:Y:S02]  /*12f0*/  ISETP.GT.U32.AND P0, PT, R9, 0x1f, PT ;  /* 0x0000001f0900780c */ /* 0x000fe40003f04070 */
[----:B------:R-:W-:-:S06]  /*1300*/  ISETP.GT.U32.AND P1, PT, R21, 0x1f, PT ;  /* 0x0000001f1500780c */ /* 0x000fcc0003f24070 */
[----:B------:R-:W-:-:S03]  /*1310*/  @P3 IMAD.IADD R19, R5, 0x1, -R18 ;  /* 0x0000000105133824 */ /* 0x000fc600078e0a12 */
[----:B------:R-:W-:Y:S02]  /*1320*/  @P2 IMAD.IADD R9, R7, 0x1, -R12 ;  /* 0x0000000107092824 */ /* 0x000fe400078e0a0c */
[--C-:B------:R-:W-:Y:S02]  /*1330*/  @P3 IMAD R20, R19, 0x108, R8.reuse ;  /* 0x0000010813143824 */ /* 0x100fe400078e0208 */
[----:B------:R-:W-:Y:S02]  /*1340*/  @!P1 IMAD R19, R21, 0x108, R8 ;  /* 0x0000010815139824 */ /* 0x000fe400078e0208 */
[----:B------:R-:W-:Y:S01]  /*1350*/  @P2 IMAD R11, R9, 0x8, R0 ;  /* 0x00000008090b2824 */ /* 0x000fe200078e0200 */
[----:B------:R-:W0:Y:S01]  /*1360*/  @P3 LDS.U16 R18, [R20+0x6] ;  /* 0x0000060014123984 */ /* 0x000e220000000400 */
[----:B------:R-:W-:-:S03]  /*1370*/  @!P0 IMAD R4, R4, 0x8, R2 ;  /* 0x0000000804048824 */ /* 0x000fc600078e0202 */
[----:B------:R-:W1:Y:S04]  /*1380*/  @!P1 LDS.U16 R6, [R19+0x2] ;  /* 0x0000020013069984 */ /* 0x000e680000000400 */
[----:B------:R-:W2:Y:S04]  /*1390*/  @P2 LDS.U16 R11, [R11+0x4] ;  /* 0x000004000b0b2984 */ /* 0x000ea80000000400 */
[----:B------:R-:W3:Y:S01]  /*13a0*/  @!P0 LDS.U16 R9, [R4] ;  /* 0x0000000004098984 */ /* 0x000ee20000000400 */
[----:B0-----:R-:W-:Y:S02]  /*13b0*/  @P3 IMAD.IADD R18, R17, 0x1, R18 ;  /* 0x0000000111123824 */ /* 0x001fe400078e0212 */
[----:B-1----:R-:W-:-:S03]  /*13c0*/  @!P1 IMAD.IADD R6, R13, 0x1, R6 ;  /* 0x000000010d069824 */ /* 0x002fc600078e0206 */
[----:B------:R-:W-:Y:S01]  /*13d0*/  @P3 PRMT R17, R18, 0x7610, R17 ;  /* 0x0000761012113816 */ /* 0x000fe20000000011 */
[----:B--2---:R-:W-:-:S03]  /*13e0*/  @P2 IMAD.IADD R12, R10, 0x1, R11 ;  /* 0x000000010a0c2824 */ /* 0x004fc600078e020b */
[----:B------:R-:W-:Y:S02]  /*13f0*/  LOP3.LUT R14, R17, 0xffff, RZ, 0xc0, !PT ;  /* 0x0000ffff110e7812 */ /* 0x000fe400078ec0ff */
[----:B------:R-:W-:Y:S01]  /*1400*/  @!P1 PRMT R13, R6, 0x7610, R13 ;  /* 0x00007610060d9816 */ /* 0x000fe2000000000d */
[----:B---3--:R-:W-:Y:S01]  /*1410*/  @!P0 IMAD.IADD R9, R16, 0x1, R9 ;  /* 0x0000000110098824 */ /* 0x008fe200078e0209 */
[----:B------:R-:W-:Y:S02]  /*1420*/  ISETP.GE.U32.AND P3, PT, R5, R14, PT ;  /* 0x0000000e0500720c */ /* 0x000fe40003f66070 */
[----:B------:R-:W-:Y:S02]  /*1430*/  LOP3.LUT R6, R13, 0xffff, RZ, 0xc0, !PT ;  /* 0x0000ffff0d067812 */ /* 0x000fe400078ec0ff */
[----:B------:R-:W-:Y:S02]  /*1440*/  @P2 PRMT R10, R12, 0x7610, R10 ;  /* 0x000076100c0a2816 */ /* 0x000fe4000000000a */
[----:B------:R-:W-:Y:S01]  /*1450*/  @!P0 PRMT R16, R9, 0x7610, R16 ;  /* 0x0000761009108816 */ /* 0x000fe20000000010 */
[----:B------:R-:W-:Y:S01]  /*1460*/  IMAD.IADD R9, R6, 0x1, R5 ;  /* 0x0000000106097824 */ /* 0x000fe200078e0205 */
[----:B------:R-:W-:-:S02]  /*1470*/  PRMT R15, R10, 0x5410, R17 ;  /* 0x000054100a0f7816 */ /* 0x000fc40000000011 */
[----:B------:R-:W-:Y:S02]  /*1480*/  LOP3.LUT R4, R16, 0xffff, RZ, 0xc0, !PT ;  /* 0x0000ffff10047812 */ /* 0x000fe400078ec0ff */
[----:B------:R-:W-:Y:S01]  /*1490*/  LOP3.LUT R12, R10, 0xffff, RZ, 0xc0, !PT ;  /* 0x0000ffff0a0c7812 */ /* 0x000fe200078ec0ff */
[----:B------:R-:W-:Y:S01]  /*14a0*/  @P3 IMAD.IADD R5, R5, 0x1, -R14 ;  /* 0x0000000105053824 */ /* 0x000fe200078e0a0e */
[----:B------:R-:W-:Y:S01]  /*14b0*/  PRMT R14, R16, 0x5410, R13 ;  /* 0x00005410100e7816 */ /* 0x000fe2000000000d */
[----:B------:R-:W-:Y:S01]  /*14c0*/  IMAD.IADD R11, R4, 0x1, R7 ;  /* 0x00000001040b7824 */ /* 0x000fe200078e0207 */
[----:B------:R-:W-:Y:S02]  /*14d0*/  ISETP.GE.U32.AND P2, PT, R7, R12, PT ;  /* 0x0000000c0700720c */ /* 0x000fe40003f46070 */
[----:B------:R-:W-:Y:S01]  /*14e0*/  ISETP.GT.U32.AND P1, PT, R9, 0x1f, PT ;  /* 0x0000001f0900780c */ /* 0x000fe20003f24070 */
[----:B------:R-:W-:Y:S01]  /*14f0*/  STS.64 [R2], R14 ;  /* 0x0000000e02007388 */ /* 0x000fe20000000a00 */
[----:B------:R-:W-:Y:S01]  /*1500*/  BAR.SYNC.DEFER_BLOCKING 0x0 ;  /* 0x0000000000007b1d */ /* 0x000fe20000010000 */
[----:B------:R-:W-:Y:S01]  /*1510*/  ISETP.GT.U32.AND P0, PT, R11, 0x1f, PT ;  /* 0x0000001f0b00780c */ /* 0x000fe20003f04070 */
[----:B------:R-:W-:-:S07]  /*1520*/  @P3 IMAD R11, R5, 0x108, R8 ;  /* 0x00000108050b3824 */ /* 0x000fce00078e0208 */
[----:B------:R-:W-:Y:S02]  /*1530*/  @P2 IMAD.IADD R7, R7, 0x1, -R12 ;  /* 0x0000000107072824 */ /* 0x000fe400078e0a0c */
[----:B------:R-:W-:Y:S02]  /*1540*/  @!P1 IMAD R9, R9, 0x108, R8 ;  /* 0x0000010809099824 */ /* 0x000fe400078e0208 */
[----:B------:R-:W-:Y:S02]  /*1550*/  @P2 IMAD R7, R7, 0x8, R0 ;  /* 0x0000000807072824 */ /* 0x000fe400078e0200 */
[----:B------:R-:W-:-:S05]  /*1560*/  @!P0 IMAD R0, R4, 0x8, R2 ;  /* 0x0000000804008824 */ /* 0x000fca00078e0202 */
[----:B------:R-:W0:Y:S04]  /*1570*/  @!P0 LDS.U16 R5, [R0] ;  /* 0x0000000000058984 */ /* 0x000e280000000400 */
[----:B------:R-:W1:Y:S04]  /*1580*/  @P2 LDS.U16 R7, [R7+0x4] ;  /* 0x0000040007072984 */ /* 0x000e680000000400 */
[----:B------:R-:W2:Y:S04]  /*1590*/  @!P1 LDS.U16 R4, [R9+0x2] ;  /* 0x0000020009049984 */ /* 0x000ea80000000400 */
[----:B------:R-:W3:Y:S01]  /*15a0*/  @P3 LDS.U16 R8, [R11+0x6] ;  /* 0x000006000b083984 */ /* 0x000ee20000000400 */
[----:B0-----:R-:W-:-:S02]  /*15b0*/  @!P0 IMAD.IADD R5, R16, 0x1, R5 ;  /* 0x0000000110058824 */ /* 0x001fc400078e0205 */
[----:B-1----:R-:W-:-:S03]  /*15c0*/  @P2 IMAD.IADD R6, R10, 0x1, R7 ;  /* 0x000000010a062824 */ /* 0x002fc600078e0207 */
[----:B------:R-:W-:Y:S01]  /*15d0*/  @!P0 PRMT R16, R5, 0x7610, R16 ;  /* 0x0000761005108816 */ /* 0x000fe20000000010 */
[----:B--2---:R-:W-:Y:S01]  /*15e0*/  @!P1 IMAD.IADD R4, R13, 0x1, R4 ;  /* 0x000000010d049824 */ /* 0x004fe200078e0204 */
[----:B------:R-:W-:Y:S02]  /*15f0*/  @P2 PRMT R10, R6, 0x7610, R10 ;  /* 0x00007610060a2816 */ /* 0x000fe4000000000a */
[----:B------:R-:W0:Y:S01]  /*1600*/  LDC.64 R6, c[0x0][0x380] ;  /* 0x0000e000ff067b82 */ /* 0x000e220000000a00 */
[----:B---3--:R-:W-:Y:S01]  /*1610*/  @P3 IMAD.IADD R8, R17, 0x1, R8 ;  /* 0x0000000111083824 */ /* 0x008fe200078e0208 */
[----:B------:R-:W-:-:S04]  /*1620*/  @!P1 PRMT R13, R4, 0x7610, R13 ;  /* 0x00007610040d9816 */ /* 0x000fc8000000000d */
[----:B------:R-:W-:Y:S02]  /*1630*/  @P3 PRMT R17, R8, 0x7610, R17 ;  /* 0x0000761008113816 */ /* 0x000fe40000000011 */
[----:B------:R-:W-:Y:S01]  /*1640*/  PRMT R16, R16, 0x5410, R13 ;  /* 0x0000541010107816 */ /* 0x000fe2000000000d */
[----:B------:R-:W1:Y:S01]  /*1650*/  LDC.64 R4, c[0x0][0x388] ;  /* 0x0000e200ff047b82 */ /* 0x000e620000000a00 */
[----:B------:R-:W-:-:S05]  /*1660*/  PRMT R17, R10, 0x5410, R17 ;  /* 0x000054100a117816 */ /* 0x000fca0000000011 */
[----:B------:R-:W-:Y:S02]  /*1670*/  STS.64 [R2], R16 ;  /* 0x0000001002007388 */ /* 0x000fe40000000a00 */
[----:B------:R-:W-:Y:S01]  /*1680*/  BAR.SYNC.DEFER_BLOCKING 0x0 ;  /* 0x0000000000007b1d */ /* 0x000fe20000010000 */
[----:B0-----:R-:W-:-:S04]  /*1690*/  IMAD.WIDE.U32 R6, R3, 0x4, R6 ;  /* 0x0000000403067825 */ /* 0x001fc800078e0006 */
[----:B-1----:R-:W-:Y:S01]  /*16a0*/  IMAD.WIDE.U32 R4, R3, 0x8, R4 ;  /* 0x0000000803047825 */ /* 0x002fe200078e0004 */
[----:B------:R-:W0:Y:S04]  /*16b0*/  LDS.64 R8, [R2] ;  /* 0x0000000002087984 */ /* 0x000e280000000a00 */
[----:B0-----:R-:W-:Y:S04]  /*16c0*/  STG.E.64 desc[UR4][R4.64], R8 ;  /* 0x0000000804007986 */ /* 0x001fe8000c101b04 */
[----:B------:R-:W-:Y:S01]  /*16d0*/  STG.E desc[UR4][R6.64], R3 ;  /* 0x0000000306007986 */ /* 0x000fe2000c101904 */
[----:B------:R-:W-:Y:S05]  /*16e0*/  EXIT ;  /* 0x000000000000794d */ /* 0x000fea0003800000 */
.L_x_48:
        /* <DEDUP_REMOVED lines=9> */
.L_x_79:


//--------------------- .text.labelWithSharedLinksInterleaved --------------------------
	.section	.text.labelWithSharedLinksInterleaved,"ax",@progbits
	.align	128
        .global         labelWithSharedLinksInterleaved
        .type           labelWithSharedLinksInterleaved,@function
        .size           labelWithSharedLinksInterleaved,(.L_x_80 - labelWithSharedLinksInterleaved)
        .other          labelWithSharedLinksInterleaved,@"STO_CUDA_ENTRY STV_DEFAULT"
labelWithSharedLinksInterleaved:
.text.labelWithSharedLinksInterleaved:
        /* <DEDUP_REMOVED lines=13> */
[----:B------:R-:W0:Y:S01]  /*00d0*/  LDC.64 R10, c[0x0][0x390] ;  /* 0x0000e400ff0a7b82 */ /* 0x000e220000000a00 */
[----:B------:R-:W-:Y:S01]  /*00e0*/  VIADD R2, R8, 0xffffffff ;  /* 0xffffffff08027836 */ /* 0x000fe20000000000 */
[----:B------:R-:W1:Y:S01]  /*00f0*/  LDCU.64 UR4, c[0x0][0x358] ;  /* 0x00006b00ff0477ac */ /* 0x000e620008000a00 */
[----:B------:R-:W-:Y:S02]  /*0100*/  IMAD R6, R0, R8, R7 ;  /* 0x0000000800067224 */ /* 0x000fe400078e0207 */
[----:B------:R-:W-:Y:S01]  /*0110*/  VIADD R9, R9, 0xffffffff ;  /* 0xffffffff09097836 */ /* 0x000fe20000000000 */
[----:B------:R-:W-:Y:S01]  /*0120*/  ISETP.GE.U32.AND P1, PT, R7, R2, PT ;  /* 0x000000020700720c */ /* 0x000fe20003f26070 */
[----:B------:R-:W-:-:S12]  /*0130*/  VIADD R17, R6, 0x1 ;  /* 0x0000000106117836 */ /* 0x000fd80000000000 */
[----:B------:R-:W-:Y:S02]  /*0140*/  @P1 IMAD.MOV R17, RZ, RZ, R6 ;  /* 0x000000ffff111224 */ /* 0x000fe400078e0206 */
[----:B0-----:R-:W-:-:S04]  /*0150*/  IMAD.WIDE.U32 R14, R6, 0x4, R10 ;  /* 0x00000004060e7825 */ /* 0x001fc800078e000a */
[----:B------:R-:W-:Y:S01]  /*0160*/  IMAD.WIDE.U32 R16, R17, 0x4, R10 ;  /* 0x0000000411107825 */ /* 0x000fe200078e000a */
[----:B-1----:R-:W2:Y:S04]  /*0170*/  LDG.E R4, desc[UR4][R14.64] ;  /* 0x000000040e047981 */ /* 0x002ea8000c1e1900 */
[----:B------:R-:W3:Y:S01]  /*0180*/  LDG.E R13, desc[UR4][R16.64] ;  /* 0x00000004100d7981 */ /* 0x000ee2000c1e1900 */
[----:B------:R-:W-:-:S04]  /*0190*/  ISETP.GE.U32.AND P2, PT, R0, R9, PT ;  /* 0x000000090000720c */ /* 0x000fc80003f46070 */
[----:B------:R-:W-:-:S05]  /*01a0*/  SEL R9, R8, RZ, !P2 ;  /* 0x000000ff08097207 */ /* 0x000fca0005000000 */
[----:B------:R-:W-:-:S04]  /*01b0*/  IMAD.IADD R9, R6, 0x1, R9 ;  /* 0x0000000106097824 */ /* 0x000fc800078e0209 */
[----:B------:R-:W-:-:S05]  /*01c0*/  IMAD.WIDE.U32 R18, R9, 0x4, R10 ;  /* 0x0000000409127825 */ /* 0x000fca00078e000a */
[----:B------:R-:W4:Y:S01]  /*01d0*/  LDG.E R12, desc[UR4][R18.64] ;  /* 0x00000004120c7981 */ /* 0x000f22000c1e1900 */
[----:B------:R-:W-:Y:S01]  /*01e0*/  ISETP.NE.AND P3, PT, R7, RZ, PT ;  /* 0x000000ff0700720c */ /* 0x000fe20003f65270 */
[----:B------:R-:W-:-:S12]  /*01f0*/  VIADD R21, R6, 0xffffffff ;  /* 0xffffffff06157836 */ /* 0x000fd80000000000 */
[----:B------:R-:W-:-:S04]  /*0200*/  @!P3 IMAD.MOV R21, RZ, RZ, R6 ;  /* 0x000000ffff15b224 */ /* 0x000fc800078e0206 */
[----:B------:R-:W-:-:S05]  /*0210*/  IMAD.WIDE.U32 R20, R21, 0x4, R10 ;  /* 0x0000000415147825 */ /* 0x000fca00078e000a */
[----:B------:R-:W5:Y:S01]  /*0220*/  LDG.E R9, desc[UR4][R20.64] ;  /* 0x0000000414097981 */ /* 0x000f62000c1e1900 */
[----:B------:R-:W-:-:S04]  /*0230*/  ISETP.NE.AND P0, PT, R0, RZ, PT ;  /* 0x000000ff0000720c */ /* 0x000fc80003f05270 */
[----:B------:R-:W-:-:S05]  /*0240*/  SEL R7, R8, RZ, P0 ;  /* 0x000000ff08077207 */ /* 0x000fca0000000000 */
[----:B------:R-:W-:-:S04]  /*0250*/  IMAD.IADD R7, R6, 0x1, -R7 ;  /* 0x0000000106077824 */ /* 0x000fc800078e0a07 */
[----:B------:R-:W-:-:S05]  /*0260*/  IMAD.WIDE.U32 R10, R7, 0x4, R10 ;  /* 0x00000004070a7825 */ /* 0x000fca00078e000a */
[----:B------:R0:W5:Y:S01]  /*0270*/  LDG.E R7, desc[UR4][R10.64] ;  /* 0x000000040a077981 */ /* 0x000162000c1e1900 */
[C---:B--2---:R-:W-:Y:S02]  /*0280*/  PRMT R0, R4.reuse, 0x7771, RZ ;  /* 0x0000777104007816 */ /* 0x044fe400000000ff */
[----:B------:R-:W-:Y:S02]  /*0290*/  PRMT R2, R4, 0x7770, RZ ;  /* 0x0000777004027816 */ /* 0x000fe400000000ff */
[C---:B---3--:R-:W-:Y:S02]  /*02a0*/  PRMT R8, R13.reuse, 0x7771, RZ ;  /* 0x000077710d087816 */ /* 0x048fe400000000ff */
[----:B------:R-:W-:Y:S02]  /*02b0*/  PRMT R14, R13, 0x7770, RZ ;  /* 0x000077700d0e7816 */ /* 0x000fe400000000ff */
[----:B------:R-:W-:Y:S02]  /*02c0*/  VIMNMX.U16x2 R15, PT, PT, R8, R0, PT ;  /* 0x00000000080f7248 */ /* 0x000fe40003fe0200 */
[----:B0-----:R-:W-:-:S02]  /*02d0*/  VIMNMX.U16x2 R11, PT, PT, R14, R2, PT ;  /* 0x000000020e0b7248 */ /* 0x001fc40003fe0200 */
[----:B------:R-:W-:Y:S02]  /*02e0*/  PRMT R10, R15, 0x7610, R10 ;  /* 0x000076100f0a7816 */ /* 0x000fe4000000000a */
[----:B------:R-:W-:Y:S02]  /*02f0*/  VIMNMX.U16x2 R17, PT, PT, R8, R0, !PT ;  /* 0x0000000008117248 */ /* 0x000fe40007fe0200 */
[----:B------:R-:W-:Y:S01]  /*0300*/  VIMNMX.U16x2 R16, PT, PT, R14, R2, !PT ;  /* 0x000000020e107248 */ /* 0x000fe20007fe0200 */
[----:B------:R-:W-:Y:S01]  /*0310*/  IMAD.MOV R10, RZ, RZ, -R10 ;  /* 0x000000ffff0a7224 */ /* 0x000fe200078e0a0a */
[----:B------:R-:W-:Y:S02]  /*0320*/  PRMT R14, R11, 0x7610, R14 ;  /* 0x000076100b0e7816 */ /* 0x000fe4000000000e */
[----:B------:R-:W-:Y:S02]  /*0330*/  PRMT R11, R17, 0x7610, R11 ;  /* 0x00007610110b7816 */ /* 0x000fe4000000000b */
[----:B------:R-:W-:-:S02]  /*0340*/  PRMT R10, R10, 0x7710, RZ ;  /* 0x000077100a0a7816 */ /* 0x000fc400000000ff */
[----:B------:R-:W-:Y:S02]  /*0350*/  PRMT R4, R4, 0x7772, RZ ;  /* 0x0000777204047816 */ /* 0x000fe400000000ff */
[----:B------:R-:W-:Y:S01]  /*0360*/  PRMT R8, R13, 0x7772, RZ ;  /* 0x000077720d087816 */ /* 0x000fe200000000ff */
[----:B------:R-:W-:Y:S02]  /*0370*/  IMAD.MOV R13, RZ, RZ, -R14 ;  /* 0x000000ffff0d7224 */ /* 0x000fe400078e0a0e */
[----:B------:R-:W-:Y:S01]  /*0380*/  IMAD.IADD R11, R11, 0x1, R10 ;  /* 0x000000010b0b7824 */ /* 0x000fe200078e020a */
[CC--:B------:R-:W-:Y:S02]  /*0390*/  VIMNMX.U16x2 R14, PT, PT, R8.reuse, R4.reuse, PT ;  /* 0x00000004080e7248 */ /* 0x0c0fe40003fe0200 */
[----:B------:R-:W-:Y:S02]  /*03a0*/  VIMNMX.U16x2 R15, PT, PT, R8, R4, !PT ;  /* 0x00000004080f7248 */ /* 0x000fe40007fe0200 */
[C---:B----4-:R-:W-:Y:S01]  /*03b0*/  PRMT R8, R12.reuse, 0x7770, RZ ;  /* 0x000077700c087816 */ /* 0x050fe200000000ff */
[----:B------:R-:W-:Y:S01]  /*03c0*/  IMAD.MOV R14, RZ, RZ, -R14 ;  /* 0x000000ffff0e7224 */ /* 0x000fe200078e0a0e */
[----:B------:R-:W-:-:S02]  /*03d0*/  PRMT R10, R12, 0x7771, RZ ;  /* 0x000077710c0a7816 */ /* 0x000fc400000000ff */
[----:B------:R-:W-:Y:S02]  /*03e0*/  PRMT R12, R12, 0x7772, RZ ;  /* 0x000077720c0c7816 */ /* 0x000fe400000000ff */
[----:B------:R-:W-:Y:S02]  /*03f0*/  PRMT R13, R13, 0x7710, RZ ;  /* 0x000077100d0d7816 */ /* 0x000fe400000000ff */
[----:B------:R-:W-:Y:S02]  /*0400*/  VIMNMX.U16x2 R17, PT, PT, R10, R0, PT ;  /* 0x000000000a117248 */ /* 0x000fe40003fe0200 */
[-C--:B------:R-:W-:Y:S01]  /*0410*/  VIMNMX.U16x2 R18, PT, PT, R12, R4.reuse, PT ;  /* 0x000000040c127248 */ /* 0x080fe20003fe0200 */
[----:B------:R-:W-:Y:S01]  /*0420*/  IMAD.IADD R13, R16, 0x1, R13 ;  /* 0x00000001100d7824 */ /* 0x000fe200078e020d */
[----:B------:R-:W-:Y:S02]  /*0430*/  VIMNMX.U16x2 R19, PT, PT, R12, R4, !PT ;  /* 0x000000040c137248 */ /* 0x000fe40007fe0200 */
[----:B------:R-:W-:-:S02]  /*0440*/  PRMT R12, R17, 0x7610, R12 ;  /* 0x00007610110c7816 */ /* 0x000fc4000000000c */
[-C--:B------:R-:W-:Y:S02]  /*0450*/  VIMNMX.U16x2 R16, PT, PT, R8, R2.reuse, PT ;  /* 0x0000000208107248 */ /* 0x080fe40003fe0200 */
[----:B------:R-:W-:Y:S02]  /*0460*/  PRMT R17, R18, 0x7610, R17 ;  /* 0x0000761012117816 */ /* 0x000fe40000000011 */
[----:B------:R-:W-:Y:S01]  /*0470*/  PRMT R18, R19, 0x7610, R18 ;  /* 0x0000761013127816 */ /* 0x000fe20000000012 */
[----:B------:R-:W-:Y:S01]  /*0480*/  IMAD.MOV R16, RZ, RZ, -R16 ;  /* 0x000000ffff107224 */ /* 0x000fe200078e0a10 */
[----:B------:R-:W-:Y:S01]  /*0490*/  VIMNMX.U16x2 R8, PT, PT, R8, R2, !PT ;  /* 0x0000000208087248 */ /* 0x000fe20007fe0200 */
[----:B------:R-:W-:Y:S01]  /*04a0*/  IMAD.MOV R19, RZ, RZ, -R12 ;  /* 0x000000ffff137224 */ /* 0x000fe200078e0a0c */
[----:B------:R-:W-:Y:S01]  /*04b0*/  PRMT R12, R14, 0x7710, RZ ;  /* 0x000077100e0c7816 */ /* 0x000fe200000000ff */
[----:B------:R-:W-:Y:S01]  /*04c0*/  IMAD.MOV R21, RZ, RZ, -R17 ;  /* 0x000000ffff157224 */ /* 0x000fe200078e0a11 */
[----:B------:R-:W-:-:S02]  /*04d0*/  VIMNMX.U16x2 R10, PT, PT, R10, R0, !PT ;  /* 0x000000000a0a7248 */ /* 0x000fc40007fe0200 */
[----:B------:R-:W-:Y:S01]  /*04e0*/  PRMT R17, R16, 0x7710, RZ ;  /* 0x0000771010117816 */ /* 0x000fe200000000ff */
[----:B------:R-:W-:Y:S01]  /*04f0*/  IMAD.IADD R15, R15, 0x1, R12 ;  /* 0x000000010f0f7824 */ /* 0x000fe200078e020c */
[----:B------:R-:W-:Y:S02]  /*0500*/  PRMT R19, R19, 0x7710, RZ ;  /* 0x0000771013137816 */ /* 0x000fe400000000ff */
[----:B------:R-:W-:Y:S01]  /*0510*/  PRMT R21, R21, 0x7710, RZ ;  /* 0x0000771015157816 */ /* 0x000fe200000000ff */
[----:B------:R-:W-:Y:S01]  /*0520*/  IMAD.IADD R12, R8, 0x1, R17 ;  /* 0x00000001080c7824 */ /* 0x000fe200078e0211 */
[----:B------:R-:W-:Y:S01]  /*0530*/  LOP3.LUT R8, R11, 0xffff, RZ, 0xc0, !PT ;  /* 0x0000ffff0b087812 */ /* 0x000fe200078ec0ff */
[----:B------:R-:W-:Y:S01]  /*0540*/  IMAD.IADD R10, R10, 0x1, R19 ;  /* 0x000000010a0a7824 */ /* 0x000fe200078e0213 */
[----:B------:R-:W-:Y:S01]  /*0550*/  LOP3.LUT R13, R13, 0xffff, RZ, 0xc0, !PT ;  /* 0x0000ffff0d0d7812 */ /* 0x000fe200078ec0ff */
[----:B------:R-:W-:Y:S01]  /*0560*/  IMAD.IADD R18, R18, 0x1, R21 ;  /* 0x0000000112127824 */ /* 0x000fe200078e0215 */
[----:B------:R-:W-:-:S02]  /*0570*/  LOP3.LUT R12, R12, 0xffff, RZ, 0xc0, !PT ;  /* 0x0000ffff0c0c7812 */ /* 0x000fc400078ec0ff */
[----:B------:R-:W-:Y:S02]  /*0580*/  LOP3.LUT R11, R10, 0xffff, RZ, 0xc0, !PT ;  /* 0x0000ffff0a0b7812 */ /* 0x000fe400078ec0ff */
[----:B------:R-:W-:Y:S02]  /*0590*/  LOP3.LUT R18, R18, 0xffff, RZ, 0xc0, !PT ;  /* 0x0000ffff12127812 */ /* 0x000fe400078ec0ff */
[----:B------:R-:W-:Y:S02]  /*05a0*/  LOP3.LUT R15, R15, 0xffff, RZ, 0xc0, !PT ;  /* 0x0000ffff0f0f7812 */ /* 0x000fe400078ec0ff */
[----:B------:R-:W-:Y:S02]  /*05b0*/  IADD3 R11, PT, PT, R18, R11, R12 ;  /* 0x0000000b120b7210 */ /* 0x000fe40007ffe00c */
[----:B-----5:R-:W-:Y:S02]  /*05c0*/  PRMT R10, R9, 0x7770, RZ ;  /* 0x00007770090a7816 */ /* 0x020fe400000000ff */
[----:B------:R-:W-:-:S02]  /*05d0*/  IADD3 R13, PT, PT, R15, R8, R13 ;  /* 0x000000080f0d7210 */ /* 0x000fc40007ffe00d */
[----:B------:R-:W-:Y:S02]  /*05e0*/  PRMT R8, R9, 0x7771, RZ ;  /* 0x0000777109087816 */ /* 0x000fe400000000ff */
[----:B------:R-:W-:Y:S02]  /*05f0*/  ISETP.LT.U32.AND P2, PT, R11, 0x14, !P2 ;  /* 0x000000140b00780c */ /* 0x000fe40005741070 */
[----:B------:R-:W-:Y:S02]  /*0600*/  VIMNMX.U16x2 R11, PT, PT, R10, R2, PT ;  /* 0x000000020a0b7248 */ /* 0x000fe40003fe0200 */
[----:B------:R-:W-:Y:S02]  /*0610*/  ISETP.LT.U32.AND P1, PT, R13, 0x14, !P1 ;  /* 0x000000140d00780c */ /* 0x000fe40004f21070 */
[----:B------:R-:W-:Y:S02]  /*0620*/  VIMNMX.U16x2 R13, PT, PT, R8, R0, PT ;  /* 0x00000000080d7248 */ /* 0x000fe40003fe0200 */
[----:B------:R-:W-:-:S02]  /*0630*/  VIMNMX.U16x2 R12, PT, PT, R10, R2, !PT ;  /* 0x000000020a0c7248 */ /* 0x000fc40007fe0200 */
[----:B------:R-:W-:Y:S02]  /*0640*/  PRMT R10, R11, 0x7610, R10 ;  /* 0x000076100b0a7816 */ /* 0x000fe4000000000a */
[----:B------:R-:W-:Y:S02]  /*0650*/  VIMNMX.U16x2 R14, PT, PT, R8, R0, !PT ;  /* 0x00000000080e7248 */ /* 0x000fe40007fe0200 */
[----:B------:R-:W-:Y:S02]  /*0660*/  PRMT R11, R13, 0x7610, R11 ;  /* 0x000076100d0b7816 */ /* 0x000fe4000000000b */
[----:B------:R-:W-:Y:S01]  /*0670*/  PRMT R8, R9, 0x7772, RZ ;  /* 0x0000777209087816 */ /* 0x000fe200000000ff */
[--C-:B------:R-:W-:Y:S01]  /*0680*/  IMAD.MOV R9, RZ, RZ, -R10.reuse ;  /* 0x000000ffff097224 */ /* 0x100fe200078e0a0a */
[----:B------:R-:W-:Y:S01]  /*0690*/  PRMT R10, R14, 0x7610, R10 ;  /* 0x000076100e0a7816 */ /* 0x000fe2000000000a */
[----:B------:R-:W-:Y:S01]  /*06a0*/  IMAD.MOV R15, RZ, RZ, -R11 ;  /* 0x000000ffff0f7224 */ /* 0x000fe200078e0a0b */
[----:B------:R-:W-:-:S02]  /*06b0*/  VIMNMX.U16x2 R11, PT, PT, R8, R4, PT ;  /* 0x00000004080b7248 */ /* 0x000fc40003fe0200 */
[----:B------:R-:W-:Y:S02]  /*06c0*/  PRMT R9, R9, 0x7710, RZ ;  /* 0x0000771009097816 */ /* 0x000fe400000000ff */
[----:B------:R-:W-:Y:S01]  /*06d0*/  PRMT R15, R15, 0x7710, RZ ;  /* 0x000077100f0f7816 */ /* 0x000fe200000000ff */
[----:B------:R-:W-:Y:S01]  /*06e0*/  IMAD.MOV R11, RZ, RZ, -R11 ;  /* 0x000000ffff0b7224 */ /* 0x000fe200078e0a0b */
[----:B------:R-:W-:Y:S01]  /*06f0*/  VIMNMX.U16x2 R13, PT, PT, R8, R4, !PT ;  /* 0x00000004080d7248 */ /* 0x000fe20007fe0200 */
[----:B------:R-:W-:Y:S01]  /*0700*/  IMAD.IADD R9, R12, 0x1, R9 ;  /* 0x000000010c097824 */ /* 0x000fe200078e0209 */
[C---:B------:R-:W-:Y:S01]  /*0710*/  PRMT R8, R7.reuse, 0x7770, RZ ;  /* 0x0000777007087816 */ /* 0x040fe200000000ff */
[----:B------:R-:W-:Y:S01]  /*0720*/  IMAD.IADD R10, R10, 0x1, R15 ;  /* 0x000000010a0a7824 */ /* 0x000fe200078e020f */
[----:B------:R-:W-:Y:S02]  /*0730*/  PRMT R12, R7, 0x7771, RZ ;  /* 0x00007771070c7816 */ /* 0x000fe400000000ff */
[----:B------:R-:W-:-:S02]  /*0740*/  VIMNMX.U16x2 R15, PT, PT, R8, R2, PT ;  /* 0x00000002080f7248 */ /* 0x000fc40003fe0200 */
[----:B------:R-:W-:Y:S02]  /*0750*/  PRMT R14, R7, 0x7772, RZ ;  /* 0x00007772070e7816 */ /* 0x000fe400000000ff */
[CC--:B------:R-:W-:Y:S02]  /*0760*/  VIMNMX.U16x2 R7, PT, PT, R12.reuse, R0.reuse, PT ;  /* 0x000000000c077248 */ /* 0x0c0fe40003fe0200 */
[----:B------:R-:W-:Y:S02]  /*0770*/  VIMNMX.U16x2 R12, PT, PT, R12, R0, !PT ;  /* 0x000000000c0c7248 */ /* 0x000fe40007fe0200 */
[----:B------:R-:W-:Y:S01]  /*0780*/  VIMNMX.U16x2 R8, PT, PT, R8, R2, !PT ;  /* 0x0000000208087248 */ /* 0x000fe20007fe0200 */
[----:B------:R-:W0:Y:S01]  /*0790*/  S2R R0, SR_CgaCtaId ;  /* 0x0000000000007919 */ /* 0x000e220000008800 */
[----:B------:R-:W-:Y:S02]  /*07a0*/  PRMT R2, R15, 0x7610, R2 ;  /* 0x000076100f027816 */ /* 0x000fe40000000002 */
[----:B------:R-:W-:-:S02]  /*07b0*/  VIMNMX.U16x2 R16, PT, PT, R14, R4, PT ;  /* 0x000000040e107248 */ /* 0x000fc40003fe0200 */
[----:B------:R-:W-:Y:S01]  /*07c0*/  VIMNMX.U16x2 R14, PT, PT, R14, R4, !PT ;  /* 0x000000040e0e7248 */ /* 0x000fe20007fe0200 */
[----:B------:R-:W-:Y:S01]  /*07d0*/  IMAD.MOV R15, RZ, RZ, -R2 ;  /* 0x000000ffff0f7224 */ /* 0x000fe200078e0a02 */
[----:B------:R-:W-:Y:S02]  /*07e0*/  PRMT R4, R8, 0x7610, R4 ;  /* 0x0000761008047816 */ /* 0x000fe40000000004 */
[----:B------:R-:W-:Y:S02]  /*07f0*/  PRMT R8, R12, 0x7610, R8 ;  /* 0x000076100c087816 */ /* 0x000fe40000000008 */
[----:B------:R-:W-:Y:S02]  /*0800*/  PRMT R2, R11, 0x7710, RZ ;  /* 0x000077100b027816 */ /* 0x000fe400000000ff */
[----:B------:R-:W-:Y:S01]  /*0810*/  PRMT R12, R16, 0x7610, R12 ;  /* 0x00007610100c7816 */ /* 0x000fe2000000000c */
[----:B------:R-:W-:Y:S01]  /*0820*/  IMAD.MOV R16, RZ, RZ, -R7 ;  /* 0x000000ffff107224 */ /* 0x000fe200078e0a07 */
[----:B------:R-:W-:Y:S01]  /*0830*/  PRMT R7, R15, 0x7710, RZ ;  /* 0x000077100f077816 */ /* 0x000fe200000000ff */
[----:B------:R-:W-:Y:S01]  /*0840*/  IMAD.IADD R13, R13, 0x1, R2 ;  /* 0x000000010d0d7824 */ /* 0x000fe200078e0202 */
[----:B------:R-:W-:Y:S01]  /*0850*/  LOP3.LUT R9, R9, 0xffff, RZ, 0xc0, !PT ;  /* 0x0000ffff09097812 */ /* 0x000fe200078ec0ff */
[----:B------:R-:W-:Y:S01]  /*0860*/  IMAD.MOV R12, RZ, RZ, -R12 ;  /* 0x000000ffff0c7224 */ /* 0x000fe200078e0a0c */
[----:B------:R-:W-:Y:S01]  /*0870*/  LOP3.LUT R10, R10, 0xffff, RZ, 0xc0, !PT ;  /* 0x0000ffff0a0a7812 */ /* 0x000fe200078ec0ff */
[----:B------:R-:W-:Y:S01]  /*0880*/  IMAD.IADD R4, R4, 0x1, R7 ;  /* 0x0000000104047824 */ /* 0x000fe200078e0207 */
[----:B------:R-:W-:-:S02]  /*0890*/  LOP3.LUT R13, R13, 0xffff, RZ, 0xc0, !PT ;  /* 0x0000ffff0d0d7812 */ /* 0x000fc400078ec0ff */
[----:B------:R-:W-:Y:S02]  /*08a0*/  PRMT R11, R16, 0x7710, RZ ;  /* 0x00007710100b7816 */ /* 0x000fe400000000ff */
[----:B------:R-:W-:Y:S01]  /*08b0*/  PRMT R15, R12, 0x7710, RZ ;  /* 0x000077100c0f7816 */ /* 0x000fe200000000ff */
[----:B------:R-:W-:Y:S01]  /*08c0*/  VIADD R12, R5, 0x1 ;  /* 0x00000001050c7836 */ /* 0x000fe20000000000 */
[----:B------:R-:W-:Y:S01]  /*08d0*/  IADD3 R9, PT, PT, R13, R10, R9 ;  /* 0x0000000a0d097210 */ /* 0x000fe20007ffe009 */
[----:B------:R-:W-:Y:S01]  /*08e0*/  IMAD.IADD R8, R8, 0x1, R11 ;  /* 0x0000000108087824 */ /* 0x000fe200078e020b */
[----:B------:R-:W-:Y:S01]  /*08f0*/  MOV R11, 0x400 ;  /* 0x00000400000b7802 */ /* 0x000fe20000000f00 */
[----:B------:R-:W-:Y:S01]  /*0900*/  IMAD.IADD R14, R14, 0x1, R15 ;  /* 0x000000010e0e7824 */ /* 0x000fe200078e020f */
[----:B------:R-:W-:Y:S01]  /*0910*/  ISETP.LT.U32.AND P3, PT, R9, 0x14, P3 ;  /* 0x000000140900780c */ /* 0x000fe20001f61070 */
[----:B------:R-:W-:Y:S01]  /*0920*/  VIADD R9, R3, 0x1 ;  /* 0x0000000103097836 */ /* 0x000fe20000000000 */
[----:B------:R-:W-:Y:S01]  /*0930*/  LOP3.LUT R4, R4, 0xffff, RZ, 0xc0, !PT ;  /* 0x0000ffff04047812 */ /* 0x000fe200078ec0ff */
[----:B------:R-:W-:Y:S01]  /*0940*/  @!P2 IMAD.MOV R9, RZ, RZ, R3 ;  /* 0x000000ffff09a224 */ /* 0x000fe200078e0203 */
[----:B------:R-:W-:Y:S01]  /*0950*/  LOP3.LUT R7, R8, 0xffff, RZ, 0xc0, !PT ;  /* 0x0000ffff08077812 */ /* 0x000fe200078ec0ff */
[----:B------:R-:W-:Y:S01]  /*0960*/  @!P1 IMAD.MOV R12, RZ, RZ, R5 ;  /* 0x000000ffff0c9224 */ /* 0x000fe200078e0205 */
[----:B------:R-:W-:-:S02]  /*0970*/  LOP3.LUT R14, R14, 0xffff, RZ, 0xc0, !PT ;  /* 0x0000ffff0e0e7812 */ /* 0x000fc400078ec0ff */
[----:B------:R-:W-:Y:S02]  /*0980*/  SEL R10, RZ, 0x1, !P3 ;  /* 0x00000001ff0a7807 */ /* 0x000fe40005800000 */
[----:B0-----:R-:W-:Y:S02]  /*0990*/  LEA R2, R0, R11, 0x18 ;  /* 0x0000000b00027211 */ /* 0x001fe400078ec0ff */
[----:B------:R-:W-:Y:S02]  /*09a0*/  IADD3 R4, PT, PT, R14, R7, R4 ;  /* 0x000000070e047210 */ /* 0x000fe40007ffe004 */
[----:B------:R-:W-:Y:S01]  /*09b0*/  ISETP.GT.U32.AND P3, PT, R9, 0x1f, PT ;  /* 0x0000001f0900780c */ /* 0x000fe20003f64070 */
[--C-:B------:R-:W-:Y:S01]  /*09c0*/  IMAD R0, R3, 0x108, R2.reuse ;  /* 0x0000010803007824 */ /* 0x100fe200078e0202 */
[----:B------:R-:W-:Y:S01]  /*09d0*/  ISETP.LT.U32.AND P5, PT, R4, 0x14, P0 ;  /* 0x000000140400780c */ /* 0x000fe200007a1070 */
[C---:B------:R-:W-:Y:S01]  /*09e0*/  IMAD R4, R5.reuse, 0x8, R2 ;  /* 0x0000000805047824 */ /* 0x040fe200078e0202 */
[----:B------:R-:W-:Y:S01]  /*09f0*/  ISETP.GT.U32.AND P4, PT, R12, 0x1f, PT ;  /* 0x0000001f0c00780c */ /* 0x000fe20003f84070 */
[----:B------:R-:W-:Y:S01]  /*0a00*/  IMAD R2, R5, 0x8, R0 ;  /* 0x0000000805027824 */ /* 0x000fe200078e0200 */
[----:B------:R-:W-:Y:S01]  /*0a10*/  SEL R14, RZ, 0x1, !P5 ;  /* 0x00000001ff0e7807 */ /* 0x000fe20006800000 */
[----:B------:R-:W-:Y:S01]  /*0a20*/  VIADD R8, R4, 0x2 ;  /* 0x0000000204087836 */ /* 0x000fe20000000000 */
[----:B------:R-:W-:-:S02]  /*0a30*/  SEL R7, RZ, 0x1, !P1 ;  /* 0x00000001ff077807 */ /* 0x000fc40004800000 */
[----:B------:R-:W-:Y:S02]  /*0a40*/  SEL R12, RZ, 0x1, !P2 ;  /* 0x00000001ff0c7807 */ /* 0x000fe40005000000 */
[----:B------:R-:W-:Y:S01]  /*0a50*/  PLOP3.LUT P0, PT, PT, PT, PT, 0x80, 0x8 ;  /* 0x000000000008781c */ /* 0x000fe20003f0f070 */
[----:B------:R-:W-:Y:S01]  /*0a60*/  @!P3 IMAD R13, R9, 0x108, R8 ;  /* 0x00000108090db824 */ /* 0x000fe200078e0208 */
[----:B------:R-:W-:Y:S02]  /*0a70*/  PRMT R9, R10, 0x5410, R14 ;  /* 0x000054100a097816 */ /* 0x000fe4000000000e */
[----:B------:R-:W-:Y:S01]  /*0a80*/  PRMT R8, R7, 0x5410, R12 ;  /* 0x0000541007087816 */ /* 0x000fe2000000000c */
[----:B------:R-:W-:Y:S01]  /*0a90*/  @!P4 VIADD R11, R2, 0x8 ;  /* 0x00000008020bc836 */ /* 0x000fe20000000000 */
[----:B------:R-:W-:Y:S02]  /*0aa0*/  @!P4 PLOP3.LUT P0, PT, P1, PT, PT, 0x80, 0x8 ;  /* 0x000000000008c81c */ /* 0x000fe40000f0f070 */
[----:B------:R-:W-:Y:S01]  /*0ab0*/  ISETP.GE.U32.AND P5, PT, R5, R10, PT ;  /* 0x0000000a0500720c */ /* 0x000fe20003fa6070 */
[----:B------:R-:W-:Y:S01]  /*0ac0*/  STS.64 [R2], R8 ;  /* 0x0000000802007388 */ /* 0x000fe20000000a00 */
[----:B------:R-:W-:Y:S01]  /*0ad0*/  BAR.SYNC.DEFER_BLOCKING 0x0 ;  /* 0x0000000000007b1d */ /* 0x000fe20000010000 */
[----:B------:R-:W-:-:S08]  /*0ae0*/  ISETP.GE.U32.AND P1, PT, R3, R14, PT ;  /* 0x0000000e0300720c */ /* 0x000fd00003f26070 */
[----:B------:R-:W-:Y:S02]  /*0af0*/  @!P0 IMAD.MOV R11, RZ, RZ, R2 ;  /* 0x000000ffff0b8224 */ /* 0x000fe400078e0202 */
[----:B------:R-:W-:-:S04]  /*0b00*/  @P5 IMAD.IADD R15, R5, 0x1, -R10 ;  /* 0x00000001050f5824 */ /* 0x000fc800078e0a0a */
[----:B------:R-:W-:Y:S02]  /*0b10*/  @P5 IMAD R15, R15, 0x8, R0 ;  /* 0x000000080f0f5824 */ /* 0x000fe400078e0200 */
[----:B------:R-:W-:-:S04]  /*0b20*/  @P1 IMAD.IADD R17, R3, 0x1, -R14 ;  /* 0x0000000103111824 */ /* 0x000fc800078e0a0e */
[----:B------:R-:W-:Y:S01]  /*0b30*/  @P1 IMAD R17, R17, 0x108, R4 ;  /* 0x0000010811111824 */ /* 0x000fe200078e0204 */
[----:B------:R0:W1:Y:S04]  /*0b40*/  @!P4 LDS.U16 R16, [R11] ;  /* 0x000000000b10c984 */ /* 0x0000680000000400 */
[----:B------:R-:W2:Y:S04]  /*0b50*/  @!P3 LDS.U16 R13, [R13] ;  /* 0x000000000d0db984 */ /* 0x000ea80000000400 */
[----:B------:R-:W3:Y:S01]  /*0b60*/  @P5 LDS.U16 R15, [R15+0x4] ;  /* 0x000004000f0f5984 */ /* 0x000ee20000000400 */
[----:B0-----:R-:W-:-:S03]  /*0b70*/  PRMT R11, R14, 0x7610, R11 ;  /* 0x000076100e0b7816 */ /* 0x001fc6000000000b */
[----:B------:R-:W0:Y:S01]  /*0b80*/  @P1 LDS.U16 R18, [R17+0x6] ;  /* 0x0000060011121984 */ /* 0x000e220000000400 */
[----:B-1----:R-:W-:Y:S02]  /*0b90*/  @!P4 IMAD.IADD R16, R7, 0x1, R16 ;  /* 0x000000010710c824 */ /* 0x002fe400078e0210 */
[----:B--2---:R-:W-:-:S03]  /*0ba0*/  @!P3 IMAD.IADD R8, R12, 0x1, R13 ;  /* 0x000000010c08b824 */ /* 0x004fc600078e020d */
[----:B------:R-:W-:Y:S01]  /*0bb0*/  @!P4 PRMT R7, R16, 0x7610, R7 ;  /* 0x000076101007c816 */ /* 0x000fe20000000007 */
[----:B---3--:R-:W-:-:S03]  /*0bc0*/  @P5 IMAD.IADD R9, R10, 0x1, R15 ;  /* 0x000000010a095824 */ /* 0x008fc600078e020f */
[----:B------:R-:W-:Y:S02]  /*0bd0*/  LOP3.LUT R14, R7, 0xffff, RZ, 0xc0, !PT ;  /* 0x0000ffff070e7812 */ /* 0x000fe400078ec0ff */
[----:B------:R-:W-:Y:S01]  /*0be0*/  @!P3 PRMT R12, R8, 0x7610, R12 ;  /* 0x00007610080cb816 */ /* 0x000fe2000000000c */
[----:B0-----:R-:W-:Y:S01]  /*0bf0*/  @P1 IMAD.IADD R18, R11, 0x1, R18 ;  /* 0x000000010b121824 */ /* 0x001fe200078e0212 */
[----:B------:R-:W-:Y:S01]  /*0c00*/  @P5 PRMT R10, R9, 0x7610, R10 ;  /* 0x00007610090a5816 */ /* 0x000fe2000000000a */
[----:B------:R-:W-:Y:S01]  /*0c10*/  IMAD.IADD R9, R14, 0x1, R5 ;  /* 0x000000010e097824 */ /* 0x000fe200078e0205 */
[----:B------:R-:W-:Y:S02]  /*0c20*/  LOP3.LUT R8, R12, 0xffff, RZ, 0xc0, !PT ;  /* 0x0000ffff0c087812 */ /* 0x000fe400078ec0ff */
[----:B------:R-:W-:Y:S02]  /*0c30*/  @P1 PRMT R11, R18, 0x7610, R11 ;  /* 0x00007610120b1816 */ /* 0x000fe4000000000b */
[----:B------:R-:W-:Y:S01]  /*0c40*/  ISETP.GT.U32.AND P0, PT, R9, 0x1f, PT ;  /* 0x0000001f0900780c */ /* 0x000fe20003f04070 */
[----:B------:R-:W-:Y:S01]  /*0c50*/  IMAD.IADD R19, R8, 0x1, R3 ;  /* 0x0000000108137824 */ /* 0x000fe200078e0203 */
[----:B------:R-:W-:-:S02]  /*0c60*/  PRMT R8, R7, 0x5410, R12 ;  /* 0x0000541007087816 */ /* 0x000fc4000000000c */
[C---:B------:R-:W-:Y:S02]  /*0c70*/  PRMT R9, R10.reuse, 0x5410, R11 ;  /* 0x000054100a097816 */ /* 0x040fe4000000000b */
[----:B------:R-:W-:Y:S02]  /*0c80*/  LOP3.LUT R16, R10, 0xffff, RZ, 0xc0, !PT ;  /* 0x0000ffff0a107812 */ /* 0x000fe400078ec0ff */
[----:B------:R-:W-:Y:S01]  /*0c90*/  LOP3.LUT R18, R11, 0xffff, RZ, 0xc0, !PT ;  /* 0x0000ffff0b127812 */ /* 0x000fe200078ec0ff */
[----:B------:R-:W-:Y:S01]  /*0ca0*/  STS.64 [R2], R8 ;  /* 0x0000000802007388 */ /* 0x000fe20000000a00 */
[----:B------:R-:W-:Y:S01]  /*0cb0*/  BAR.SYNC.DEFER_BLOCKING 0x0 ;  /* 0x0000000000007b1d */ /* 0x000fe20000010000 */
[----:B------:R-:W-:Y:S02]  /*0cc0*/  ISETP.GE.U32.AND P2, PT, R5, R16, PT ;  /* 0x000000100500720c */ /* 0x000fe40003f46070 */
[----:B------:R-:W-:Y:S02]  /*0cd0*/  ISETP.GE.U32.AND P3, PT, R3, R18, PT ;  /* 0x000000120300720c */ /* 0x000fe40003f66070 */
[----:B------:R-:W-:-:S09]  /*0ce0*/  ISETP.GT.U32.AND P1, PT, R19, 0x1f, PT ;  /* 0x0000001f1300780c */ /* 0x000fd20003f24070 */
[----:B------:R-:W-:Y:S02]  /*0cf0*/  @P2 IMAD.IADD R13, R5, 0x1, -R16 ;  /* 0x00000001050d2824 */ /* 0x000fe400078e0a10 */
[----:B------:R-:W-:Y:S02]  /*0d00*/  @P3 IMAD.IADD R15, R3, 0x1, -R18 ;  /* 0x00000001030f3824 */ /* 0x000fe400078e0a12 */
[----:B------:R-:W-:Y:S02]  /*0d10*/  @P2 IMAD R16, R13, 0x8, R0 ;  /* 0x000000080d102824 */ /* 0x000fe400078e0200 */
[----:B------:R-:W-:Y:S02]  /*0d20*/  @!P0 IMAD R13, R14, 0x8, R2 ;  /* 0x000000080e0d8824 */ /* 0x000fe400078e0202 */
[--C-:B------:R-:W-:Y:S02]  /*0d30*/  @!P1 IMAD R19, R19, 0x108, R4.reuse ;  /* 0x0000010813139824 */ /* 0x100fe400078e0204 */
[----:B------:R-:W-:Y:S01]  /*0d40*/  @P3 IMAD R20, R15, 0x108, R4 ;  /* 0x000001080f143824 */ /* 0x000fe200078e0204 */
[----:B------:R-:W0:Y:S04]  /*0d50*/  @!P0 LDS.U16 R14, [R13] ;  /* 0x000000000d0e8984 */ /* 0x000e280000000400 */
[----:B------:R-:W1:Y:S04]  /*0d60*/  @!P1 LDS.U16 R15, [R19+0x2] ;  /* 0x00000200130f9984 */ /* 0x000e680000000400 */
[----:B------:R-:W2:Y:S04]  /*0d70*/  @P2 LDS.U16 R17, [R16+0x4] ;  /* 0x0000040010112984 */ /* 0x000ea80000000400 */
[----:B------:R-:W3:Y:S01]  /*0d80*/  @P3 LDS.U16 R18, [R20+0x6] ;  /* 0x0000060014123984 */ /* 0x000ee20000000400 */
[----:B0-----:R-:W-:-:S02]  /*0d90*/  @!P0 IMAD.IADD R14, R7, 0x1, R14 ;  /* 0x00000001070e8824 */ /* 0x001fc400078e020e */
[----:B-1----:R-:W-:-:S03]  /*0da0*/  @!P1 IMAD.IADD R15, R12, 0x1, R15 ;  /* 0x000000010c0f9824 */ /* 0x002fc600078e020f */
[----:B------:R-:W-:Y:S01]  /*0db0*/  @!P0 PRMT R7, R14, 0x7610, R7 ;  /* 0x000076100e078816 */ /* 0x000fe20000000007 */
[----:B--2---:R-:W-:-:S03]  /*0dc0*/  @P2 IMAD.IADD R17, R10, 0x1, R17 ;  /* 0x000000010a112824 */ /* 0x004fc600078e0211 */
[----:B------:R-:W-:Y:S02]  /*0dd0*/  LOP3.LUT R14, R7, 0xffff, RZ, 0xc0, !PT ;  /* 0x0000ffff070e7812 */ /* 0x000fe400078ec0ff */
[----:B------:R-:W-:Y:S01]  /*0de0*/  @!P1 PRMT R12, R15, 0x7610, R12 ;  /* 0x000076100f0c9816 */ /* 0x000fe2000000000c */
[----:B---3--:R-:W-:Y:S01]  /*0df0*/  @P3 IMAD.IADD R18, R11, 0x1, R18 ;  /* 0x000000010b123824 */ /* 0x008fe200078e0212 */
        /* <DEDUP_REMOVED lines=45> */
[----:B------:R-:W-:Y:S02]  /*10d0*/  ISETP.GT.U32.AND P1, PT, R19, 0x1f, PT ;  /* 0x0000001f1300780c */ /* 0x000fe40003f24070 */
[----:B------:R-:W-:-:S09]  /*10e0*/  ISETP.GE.U32.AND P2, PT, R5, R16, PT ;  /* 0x000000100500720c */ /* 0x000fd20003f46070 */
[----:B------:R-:W-:Y:S02]  /*10f0*/  @P3 IMAD.IADD R15, R3, 0x1, -R18 ;  /* 0x00000001030f3824 */ /* 0x000fe400078e0a12 */
[--C-:B------:R-:W-:Y:S02]  /*1100*/  @!P1 IMAD R19, R19, 0x108, R4.reuse ;  /* 0x0000010813139824 */ /* 0x100fe400078e0204 */
[----:B------:R-:W-:Y:S02]  /*1110*/  @P3 IMAD R20, R15, 0x108, R4 ;  /* 0x000001080f143824 */ /* 0x000fe400078e0204 */
[----:B------:R-:W-:-:S03]  /*1120*/  @P2 IMAD.IADD R13, R5, 0x1, -R16 ;  /* 0x00000001050d2824 */ /* 0x000fc600078e0a10 */
[----:B------:R-:W0:Y:S01]  /*1130*/  @P3 LDS.U16 R18, [R20+0x6] ;  /* 0x0000060014123984 */ /* 0x000e220000000400 */
[----:B------:R-:W-:Y:S02]  /*1140*/  @P2 IMAD R16, R13, 0x8, R0 ;  /* 0x000000080d102824 */ /* 0x000fe400078e0200 */
[----:B------:R-:W-:Y:S01]  /*1150*/  @!P0 IMAD R13, R14, 0x8, R2 ;  /* 0x000000080e0d8824 */ /* 0x000fe200078e0202 */
[----:B------:R-:W1:Y:S04]  /*1160*/  @!P1 LDS.U16 R15, [R19+0x2] ;  /* 0x00000200130f9984 */ /* 0x000e680000000400 */
[----:B------:R-:W2:Y:S04]  /*1170*/  @P2 LDS.U16 R17, [R16+0x4] ;  /* 0x0000040010112984 */ /* 0x000ea80000000400 */
[----:B------:R-:W3:Y:S01]  /*1180*/  @!P0 LDS.U16 R14, [R13] ;  /* 0x000000000d0e8984 */ /* 0x000ee20000000400 */
[----:B0-----:R-:W-:-:S02]  /*1190*/  @P3 IMAD.IADD R18, R11, 0x1, R18 ;  /* 0x000000010b123824 */ /* 0x001fc400078e0212 */
        /* <DEDUP_REMOVED lines=21> */
[----:B------:R-:W-:-:S08]  /*12f0*/  ISETP.GT.U32.AND P0, PT, R15, 0x1f, PT ;  /* 0x0000001f0f00780c */ /* 0x000fd00003f04070 */
[----:B------:R-:W-:Y:S02]  /*1300*/  @P2 IMAD.IADD R5, R5, 0x1, -R14 ;  /* 0x0000000105052824 */ /* 0x000fe400078e0a0e */
[----:B------:R-:W-:Y:S02]  /*1310*/  @!P1 IMAD R13, R13, 0x108, R4 ;  /* 0x000001080d0d9824 */ /* 0x000fe400078e0204 */
[----:B------:R-:W-:Y:S02]  /*1320*/  @P2 IMAD R8, R5, 0x8, R0 ;  /* 0x0000000805082824 */ /* 0x000fe400078e0200 */
[----:B------:R-:W-:Y:S02]  /*1330*/  @P3 IMAD R14, R3, 0x108, R4 ;  /* 0x00000108030e3824 */ /* 0x000fe400078e0204 */
[----:B------:R-:W-:-:S06]  /*1340*/  @!P0 IMAD R0, R9, 0x8, R2 ;  /* 0x0000000809008824 */ /* 0x000fcc00078e0202 */
        /* <DEDUP_REMOVED lines=24> */
.L_x_49:
        /* <DEDUP_REMOVED lines=11> */
.L_x_80:


//--------------------- .text.globalizeSingleLinkVertical --------------------------
	.section	.text.globalizeSingleLinkVertical,"ax",@progbits
	.align	128
        .global         globalizeSingleLinkVertical
        .type           globalizeSingleLinkVertical,@function
        .size           globalizeSingleLinkVertical,(.L_x_81 - globalizeSingleLinkVertical)
        .other          globalizeSingleLinkVertical,@"STO_CUDA_ENTRY STV_DEFAULT"
globalizeSingleLinkVertical:
.text.globalizeSingleLinkVertical:
[----:B------:R-:W-:Y:S01]  /*0000*/  LDC R1, c[0x0][0x37c] ;  /* 0x0000df00ff017b82 */ /* 0x000fe20000000800 */
[----:B------:R-:W0:Y:S07]  /*0010*/  S2R R4, SR_TID.X ;  /* 0x0000000000047919 */ /* 0x000e2e0000002100 */
[----:B------:R-:W0:Y:S01]  /*0020*/  S2UR UR4, SR_CTAID.X ;  /* 0x00000000000479c3 */ /* 0x000e220000002500 */
[----:B------:R-:W1:Y:S07]  /*0030*/  S2R R0, SR_TID.Y ;  /* 0x0000000000007919 */ /* 0x000e6e0000002200 */
[----:B------:R-:W0:Y:S08]  /*0040*/  LDC R5, c[0x0][0x360] ;  /* 0x0000d800ff057b82 */ /* 0x000e300000000800 */
[----:B------:R-:W1:Y:S01]  /*0050*/  LDC.64 R2, c[0x0][0x388] ;  /* 0x0000e200ff027b82 */ /* 0x000e620000000a00 */
[----:B0-----:R-:W-:Y:S01]  /*0060*/  IMAD R5, R5, UR4, R4 ;  /* 0x0000000405057c24 */ /* 0x001fe2000f8e0204 */
[----:B-1----:R-:W-:-:S04]  /*0070*/  ISETP.GE.U32.AND P0, PT, R0, R3, PT ;  /* 0x000000030000720c */ /* 0x002fc80003f06070 */
[----:B------:R-:W-:-:S13]  /*0080*/  ISETP.GE.U32.OR P0, PT, R5, R2, P0 ;  /* 0x000000020500720c */ /* 0x000fda0000706470 */
[----:B------:R-:W-:Y:S05]  /*0090*/  @P0 EXIT ;  /* 0x000000000000094d */ /* 0x000fea0003800000 */
[----:B------:R-:W0:Y:S01]  /*00a0*/  LDC.64 R14, c[0x0][0x380] ;  /* 0x0000e000ff0e7b82 */ /* 0x000e220000000a00 */
[----:B------:R-:W1:Y:S01]  /*00b0*/  LDCU.64 UR6, c[0x0][0x358] ;  /* 0x00006b00ff0677ac */ /* 0x000e620008000a00 */
[C---:B------:R-:W-:Y:S01]  /*00c0*/  IMAD R13, R0.reuse, R2, R5 ;  /* 0x00000002000d7224 */ /* 0x040fe200078e0205 */
[----:B------:R-:W-:-:S04]  /*00d0*/  LOP3.LUT R8, R0, 0x400, RZ, 0xfc, !PT ;  /* 0x0000040000087812 */ /* 0x000fc800078efcff */
[----:B------:R-:W-:Y:S01]  /*00e0*/  ISETP.GE.U32.AND P0, PT, R8, R3, PT ;  /* 0x000000030800720c */ /* 0x000fe20003f06070 */
[----:B0-----:R-:W-:-:S05]  /*00f0*/  IMAD.WIDE.U32 R4, R13, 0x8, R14 ;  /* 0x000000080d047825 */ /* 0x001fca00078e000e */
[----:B-1----:R-:W2:Y:S07]  /*0100*/  LDG.E.64 R8, desc[UR6][R4.64] ;  /* 0x0000000604087981 */ /* 0x002eae000c1e1b00 */
[----:B------:R-:W-:-:S04]  /*0110*/  @!P0 IMAD R13, R2, 0x400, R13 ;  /* 0x00000400020d8824 */ /* 0x000fc800078e020d */
[----:B------:R-:W-:-:S05]  /*0120*/  @!P0 IMAD.WIDE.U32 R14, R13, 0x8, R14 ;  /* 0x000000080d0e8825 */ /* 0x000fca00078e000e */
[----:B------:R-:W3:Y:S01]  /*0130*/  @!P0 LDG.E.64 R6, desc[UR6][R14.64] ;  /* 0x000000060e068981 */ /* 0x000ee2000c1e1b00 */
[----:B------:R-:W0:Y:S01]  /*0140*/  S2UR UR5, SR_CgaCtaId ;  /* 0x00000000000579c3 */ /* 0x000e220000008800 */
[----:B------:R-:W-:Y:S01]  /*0150*/  UMOV UR4, 0x400 ;  /* 0x0000040000047882 */ /* 0x000fe20000000000 */
[----:B------:R-:W-:Y:S01]  /*0160*/  IADD3 R10, PT, PT, -R0, 0x400, RZ ;  /* 0x00000400000a7810 */ /* 0x000fe20007ffe1ff */
[----:B0-----:R-:W-:-:S06]  /*0170*/  ULEA UR4, UR5, UR4, 0x18 ;  /* 0x0000000405047291 */ /* 0x001fcc000f8ec0ff */
[----:B------:R-:W-:Y:S02]  /*0180*/  LEA R2, R0, UR4, 0x3 ;  /* 0x0000000400027c11 */ /* 0x000fe4000f8e18ff */
[----:B--2---:R-:W-:-:S03]  /*0190*/  PRMT R13, R8, 0x7632, R13 ;  /* 0x00007632080d7816 */ /* 0x004fc6000000000d */
[----:B------:R0:W-:Y:S01]  /*01a0*/  STS.64 [R2], R8 ;  /* 0x0000000802007388 */ /* 0x0001e20000000a00 */
[----:B------:R-:W-:-:S05]  /*01b0*/  LOP3.LUT R17, R13, 0xffff, RZ, 0xc0, !PT ;  /* 0x0000ffff0d117812 */ /* 0x000fca00078ec0ff */
[----:B------:R-:W-:Y:S01]  /*01c0*/  IMAD.IADD R12, R17, 0x1, R0 ;  /* 0x00000001110c7824 */ /* 0x000fe200078e0200 */
[----:B---3--:R0:W-:Y:S01]  /*01d0*/  @!P0 STS.64 [R2+0x2000], R6 ;  /* 0x0020000602008388 */ /* 0x0081e20000000a00 */
[----:B------:R-:W-:Y:S01]  /*01e0*/  @!P0 PRMT R11, R6, 0x7632, R11 ;  /* 0x00007632060b8816 */ /* 0x000fe2000000000b */
[----:B------:R-:W-:Y:S02]  /*01f0*/  BAR.SYNC.DEFER_BLOCKING 0x0 ;  /* 0x0000000000007b1d */ /* 0x000fe40000010000 */
[----:B------:R-:W-:-:S13]  /*0200*/  ISETP.GE.U32.AND P2, PT, R12, R3, PT ;  /* 0x000000030c00720c */ /* 0x000fda0003f46070 */
[----:B------:R-:W-:Y:S01]  /*0210*/  @!P2 LEA R15, R12, UR4, 0x3 ;  /* 0x000000040c0fac11 */ /* 0x000fe2000f8e18ff */
[----:B0-----:R-:W-:Y:S06]  /*0220*/  @P0 BRA `(.L_x_50) ;  /* 0x0000000000300947 */ /* 0x001fec0003800000 */
[----:B------:R-:W-:Y:S01]  /*0230*/  LOP3.LUT R17, R11, 0xffff, RZ, 0xc0, !PT ;  /* 0x0000ffff0b117812 */ /* 0x000fe200078ec0ff */
[----:B------:R-:W-:Y:S05]  /*0240*/  WARPSYNC.ALL ;  /* 0x0000000000007948 */ /* 0x000fea0003800000 */
[----:B------:R-:W-:-:S13]  /*0250*/  ISETP.GT.U32.AND P1, PT, R10, R17, PT ;  /* 0x000000110a00720c */ /* 0x000fda0003f24070 */
[----:B------:R-:W-:Y:S02]  /*0260*/  @P1 IMAD.IADD R12, R17, 0x1, R0 ;  /* 0x00000001110c1824 */ /* 0x000fe400078e0200 */
[----:B------:R-:W-:-:S03]  /*0270*/  IMAD.MOV.U32 R17, RZ, RZ, R7 ;  /* 0x000000ffff117224 */ /* 0x000fc600078e0007 */
[----:B------:R-:W-:-:S06]  /*0280*/  @P1 LEA R12, R12, UR4, 0x3 ;  /* 0x000000040c0c1c11 */ /* 0x000fcc000f8e18ff */
[----:B------:R-:W0:Y:S02]  /*0290*/  @P1 LDS.U16 R12, [R12+0x2002] ;  /* 0x002002000c0c1984 */ /* 0x000e240000000400 */
[----:B0-----:R-:W-:-:S05]  /*02a0*/  @P1 IMAD.IADD R14, R11, 0x1, R12 ;  /* 0x000000010b0e1824 */ /* 0x001fca00078e020c */
[----:B------:R-:W-:-:S04]  /*02b0*/  @P1 PRMT R11, R14, 0x7610, R11 ;  /* 0x000076100e0b1816 */ /* 0x000fc8000000000b */
[----:B------:R-:W-:-:S05]  /*02c0*/  PRMT R16, R6, 0x5410, R11 ;  /* 0x0000541006107816 */ /* 0x000fca000000000b */
[----:B------:R0:W-:Y:S01]  /*02d0*/  STS.64 [R2+0x2000], R16 ;  /* 0x0020001002007388 */ /* 0x0001e20000000a00 */
[----:B------:R-:W-:Y:S06]  /*02e0*/  BAR.SYNC.DEFER_BLOCKING 0x0 ;  /* 0x0000000000007b1d */ /* 0x000fec0000010000 */
.L_x_50:
[----:B------:R-:W1:Y:S01]  /*02f0*/  @!P2 LDS.U16 R12, [R15+0x2] ;  /* 0x000002000f0ca984 */ /* 0x000e620000000400 */
[----:B------:R-:W-:Y:S01]  /*0300*/  IMAD.MOV.U32 R19, RZ, RZ, R9 ;  /* 0x000000ffff137224 */ /* 0x000fe200078e0009 */
[----:B------:R-:W-:Y:S05]  /*0310*/  WARPSYNC.ALL ;  /* 0x0000000000007948 */ /* 0x000fea0003800000 */
[----:B-1----:R-:W-:-:S05]  /*0320*/  @!P2 IMAD.IADD R12, R13, 0x1, R12 ;  /* 0x000000010d0ca824 */ /* 0x002fca00078e020c */
[----:B------:R-:W-:-:S04]  /*0330*/  @!P2 PRMT R13, R12, 0x7610, R13 ;  /* 0x000076100c0da816 */ /* 0x000fc8000000000d */
[----:B0-----:R-:W-:Y:S02]  /*0340*/  LOP3.LUT R17, R13, 0xffff, RZ, 0xc0, !PT ;  /* 0x0000ffff0d117812 */ /* 0x001fe400078ec0ff */
[----:B------:R-:W-:-:S03]  /*0350*/  PRMT R18, R8, 0x5410, R13 ;  /* 0x0000541008127816 */ /* 0x000fc6000000000d */
[----:B------:R-:W-:Y:S02]  /*0360*/  IMAD.IADD R16, R17, 0x1, R0 ;  /* 0x0000000111107824 */ /* 0x000fe400078e0200 */
[----:B------:R0:W-:Y:S01]  /*0370*/  STS.64 [R2], R18 ;  /* 0x0000001202007388 */ /* 0x0001e20000000a00 */
        /* <DEDUP_REMOVED lines=16> */
.L_x_51:
        /* <DEDUP_REMOVED lines=25> */
.L_x_52:
        /* <DEDUP_REMOVED lines=25> */
.L_x_53:
        /* <DEDUP_REMOVED lines=25> */
.L_x_54:
[----:B------:R-:W1:Y:S01]  /*0930*/  @!P2 LDS.U16 R12, [R15+0x2] ;  /* 0x000002000f0ca984 */ /* 0x000e620000000400 */
[----:B------:R-:W-:Y:S05]  /*0940*/  WARPSYNC.ALL ;  /* 0x0000000000007948 */ /* 0x000fea0003800000 */
[----:B-1----:R-:W-:-:S05]  /*0950*/  @!P2 IMAD.IADD R12, R13, 0x1, R12 ;  /* 0x000000010d0ca824 */ /* 0x002fca00078e020c */
[----:B------:R-:W-:-:S04]  /*0960*/  @!P2 PRMT R13, R12, 0x7610, R13 ;  /* 0x000076100c0da816 */ /* 0x000fc8000000000d */
[----:B0-----:R-:W-:Y:S02]  /*0970*/  LOP3.LUT R17, R13, 0xffff, RZ, 0xc0, !PT ;  /* 0x0000ffff0d117812 */ /* 0x001fe400078ec0ff */
[----:B------:R-:W-:-:S03]  /*0980*/  PRMT R16, R8, 0x5410, R13 ;  /* 0x0000541008107816 */ /* 0x000fc6000000000d */
[----:B------:R-:W-:Y:S02]  /*0990*/  IMAD.IADD R12, R17, 0x1, R0 ;  /* 0x00000001110c7824 */ /* 0x000fe400078e0200 */
[----:B------:R-:W-:-:S03]  /*09a0*/  IMAD.MOV.U32 R17, RZ, RZ, R9 ;  /* 0x000000ffff117224 */ /* 0x000fc600078e0009 */
[C---:B------:R-:W-:Y:S02]  /*09b0*/  ISETP.GE.U32.AND P1, PT, R12.reuse, R3, PT ;  /* 0x000000030c00720c */ /* 0x040fe40003f26070 */
[----:B------:R0:W-:Y:S11]  /*09c0*/  STS.64 [R2], R16 ;  /* 0x0000001002007388 */ /* 0x0001f60000000a00 */
[----:B------:R-:W-:Y:S01]  /*09d0*/  @!P1 LEA R12, R12, UR4, 0x3 ;  /* 0x000000040c0c9c11 */ /* 0x000fe2000f8e18ff */
[----:B------:R-:W-:Y:S06]  /*09e0*/  BAR.SYNC.DEFER_BLOCKING 0x0 ;  /* 0x0000000000007b1d */ /* 0x000fec0000010000 */
[----:B0-----:R-:W-:Y:S05]  /*09f0*/  @P0 BRA `(.L_x_55) ;  /* 0x00000000002c0947 */ /* 0x001fea0003800000 */
[----:B------:R-:W-:Y:S01]  /*0a00*/  LOP3.LUT R3, R11, 0xffff, RZ, 0xc0, !PT ;  /* 0x0000ffff0b037812 */ /* 0x000fe200078ec0ff */
[----:B------:R-:W-:Y:S05]  /*0a10*/  WARPSYNC.ALL ;  /* 0x0000000000007948 */ /* 0x000fea0003800000 */
[----:B------:R-:W-:-:S13]  /*0a20*/  ISETP.GT.U32.AND P0, PT, R10, R3, PT ;  /* 0x000000030a00720c */ /* 0x000fda0003f04070 */
[----:B------:R-:W-:-:S05]  /*0a30*/  @P0 IMAD.IADD R0, R3, 0x1, R0 ;  /* 0x0000000103000824 */ /* 0x000fca00078e0200 */
[----:B------:R-:W-:-:S06]  /*0a40*/  @P0 LEA R0, R0, UR4, 0x3 ;  /* 0x0000000400000c11 */ /* 0x000fcc000f8e18ff */
[----:B------:R-:W0:Y:S02]  /*0a50*/  @P0 LDS.U16 R0, [R0+0x2002] ;  /* 0x0020020000000984 */ /* 0x000e240000000400 */
[----:B0-----:R-:W-:-:S05]  /*0a60*/  @P0 IMAD.IADD R3, R11, 0x1, R0 ;  /* 0x000000010b030824 */ /* 0x001fca00078e0200 */
[----:B------:R-:W-:-:S04]  /*0a70*/  @P0 PRMT R11, R3, 0x7610, R11 ;  /* 0x00007610030b0816 */ /* 0x000fc8000000000b */
[----:B------:R-:W-:-:S05]  /*0a80*/  PRMT R6, R6, 0x5410, R11 ;  /* 0x0000541006067816 */ /* 0x000fca000000000b */
[----:B------:R0:W-:Y:S01]  /*0a90*/  STS.64 [R2+0x2000], R6 ;  /* 0x0020000602007388 */ /* 0x0001e20000000a00 */
[----:B------:R-:W-:Y:S06]  /*0aa0*/  BAR.SYNC.DEFER_BLOCKING 0x0 ;  /* 0x0000000000007b1d */ /* 0x000fec0000010000 */
.L_x_55:
[----:B------:R-:W1:Y:S01]  /*0ab0*/  @!P1 LDS.U16 R12, [R12+0x2] ;  /* 0x000002000c0c9984 */ /* 0x000e620000000400 */
[----:B------:R-:W-:Y:S05]  /*0ac0*/  WARPSYNC.ALL ;  /* 0x0000000000007948 */ /* 0x000fea0003800000 */
[----:B-1----:R-:W-:-:S05]  /*0ad0*/  @!P1 IMAD.IADD R0, R13, 0x1, R12 ;  /* 0x000000010d009824 */ /* 0x002fca00078e020c */
[----:B------:R-:W-:-:S04]  /*0ae0*/  @!P1 PRMT R13, R0, 0x7610, R13 ;  /* 0x00007610000d9816 */ /* 0x000fc8000000000d */
[----:B------:R-:W-:-:S05]  /*0af0*/  PRMT R8, R8, 0x5410, R13 ;  /* 0x0000541008087816 */ /* 0x000fca000000000d */
[----:B------:R-:W-:Y:S01]  /*0b00*/  STS.64 [R2], R8 ;  /* 0x0000000802007388 */ /* 0x000fe20000000a00 */
[----:B------:R-:W-:Y:S06]  /*0b10*/  BAR.SYNC.DEFER_BLOCKING 0x0 ;  /* 0x0000000000007b1d */ /* 0x000fec0000010000 */
[----:B0-----:R-:W0:Y:S04]  /*0b20*/  LDS.64 R6, [R2] ;  /* 0x0000000002067984 */ /* 0x001e280000000a00 */
[----:B0-----:R-:W-:Y:S01]  /*0b30*/  STG.E.64 desc[UR6][R4.64], R6 ;  /* 0x0000000604007986 */ /* 0x001fe2000c101b06 */
[----:B------:R-:W-:Y:S05]  /*0b40*/  EXIT ;  /* 0x000000000000794d */ /* 0x000fea0003800000 */
.L_x_56:
        /* <DEDUP_REMOVED lines=11> */
.L_x_81:


//--------------------- .text.globalizeSingleLinkHorizontal --------------------------
	.section	.text.globalizeSingleLinkHorizontal,"ax",@progbits
	.align	128
        .global         globalizeSingleLinkHorizontal
        .type           globalizeSingleLinkHorizontal,@function
        .size           globalizeSingleLinkHorizontal,(.L_x_82 - globalizeSingleLinkHorizontal)
        .other          globalizeSingleLinkHorizontal,@"STO_CUDA_ENTRY STV_DEFAULT"
globalizeSingleLinkHorizontal:
.text.globalizeSingleLinkHorizontal:
[----:B------:R-:W-:Y:S01]  /*0000*/  LDC R1, c[0x0][0x37c] ;  /* 0x0000df00ff017b82 */ /* 0x000fe20000000800 */
[----:B------:R-:W0:Y:S07]  /*0010*/  S2R R2, SR_TID.Y ;  /* 0x0000000000027919 */ /* 0x000e2e0000002200 */
[----:B------:R-:W0:Y:S01]  /*0020*/  S2UR UR4, SR_CTAID.Y ;  /* 0x00000000000479c3 */ /* 0x000e220000002600 */
[----:B------:R-:W1:Y:S01]  /*0030*/  LDCU.64 UR8, c[0x0][0x388] ;  /* 0x00007100ff0877ac */ /* 0x000e620008000a00 */
[----:B------:R-:W2:Y:S06]  /*0040*/  S2R R0, SR_TID.X ;  /* 0x0000000000007919 */ /* 0x000eac0000002100 */
[----:B------:R-:W0:Y:S02]  /*0050*/  LDC R5, c[0x0][0x364] ;  /* 0x0000d900ff057b82 */ /* 0x000e240000000800 */
[----:B0-----:R-:W-:-:S05]  /*0060*/  IMAD R5, R5, UR4, R2 ;  /* 0x0000000405057c24 */ /* 0x001fca000f8e0202 */
[----:B-1----:R-:W-:-:S04]  /*0070*/  ISETP.GE.U32.AND P0, PT, R5, UR9, PT ;  /* 0x0000000905007c0c */ /* 0x002fc8000bf06070 */
[----:B--2---:R-:W-:-:S13]  /*0080*/  ISETP.GE.U32.OR P0, PT, R0, UR8, P0 ;  /* 0x0000000800007c0c */ /* 0x004fda0008706470 */
[----:B------:R-:W-:Y:S05]  /*0090*/  @P0 EXIT ;  /* 0x000000000000094d */ /* 0x000fea0003800000 */
[----:B------:R-:W0:Y:S01]  /*00a0*/  LDC.64 R12, c[0x0][0x380] ;  /* 0x0000e000ff0c7b82 */ /* 0x000e220000000a00 */
[----:B------:R-:W1:Y:S01]  /*00b0*/  LDCU.64 UR6, c[0x0][0x358] ;  /* 0x00006b00ff0677ac */ /* 0x000e620008000a00 */
[----:B------:R-:W-:Y:S01]  /*00c0*/  IMAD R3, R5, UR8, R0 ;  /* 0x0000000805037c24 */ /* 0x000fe2000f8e0200 */
[----:B------:R-:W-:-:S04]  /*00d0*/  LOP3.LUT R8, R0, 0x400, RZ, 0xfc, !PT ;  /* 0x0000040000087812 */ /* 0x000fc800078efcff */
[----:B------:R-:W-:Y:S01]  /*00e0*/  ISETP.GE.U32.AND P0, PT, R8, UR8, PT ;  /* 0x0000000808007c0c */ /* 0x000fe2000bf06070 */
[----:B0-----:R-:W-:-:S05]  /*00f0*/  IMAD.WIDE.U32 R2, R3, 0x8, R12 ;  /* 0x0000000803027825 */ /* 0x001fca00078e000c */
[----:B-1----:R-:W2:Y:S07]  /*0100*/  LDG.E.64 R6, desc[UR6][R2.64] ;  /* 0x0000000602067981 */ /* 0x002eae000c1e1b00 */
[----:B------:R-:W-:-:S04]  /*0110*/  @!P0 IMAD R11, R5, UR8, R8 ;  /* 0x00000008050b8c24 */ /* 0x000fc8000f8e0208 */
[----:B------:R-:W-:-:S05]  /*0120*/  @!P0 IMAD.WIDE.U32 R12, R11, 0x8, R12 ;  /* 0x000000080b0c8825 */ /* 0x000fca00078e000c */
[----:B------:R-:W3:Y:S01]  /*0130*/  @!P0 LDG.E.64 R4, desc[UR6][R12.64] ;  /* 0x000000060c048981 */ /* 0x000ee2000c1e1b00 */
[----:B------:R-:W0:Y:S01]  /*0140*/  S2UR UR5, SR_CgaCtaId ;  /* 0x00000000000579c3 */ /* 0x000e220000008800 */
[----:B------:R-:W-:Y:S01]  /*0150*/  UMOV UR4, 0x400 ;  /* 0x0000040000047882 */ /* 0x000fe20000000000 */
[----:B------:R-:W-:Y:S01]  /*0160*/  IADD3 R10, PT, PT, -R0, 0x400, RZ ;  /* 0x00000400000a7810 */ /* 0x000fe20007ffe1ff */
[----:B0-----:R-:W-:Y:S01]  /*0170*/  ULEA UR4, UR5, UR4, 0x18 ;  /* 0x0000000405047291 */ /* 0x001fe2000f8ec0ff */
[----:B--2---:R-:W-:-:S04]  /*0180*/  PRMT R11, R6, 0x7610, R11 ;  /* 0x00007610060b7816 */ /* 0x004fc8000000000b */
[----:B------:R-:W-:-:S05]  /*0190*/  LOP3.LUT R15, R11, 0xffff, RZ, 0xc0, !PT ;  /* 0x0000ffff0b0f7812 */ /* 0x000fca00078ec0ff */
[----:B------:R-:W-:Y:S01]  /*01a0*/  IMAD.IADD R8, R15, 0x1, R0 ;  /* 0x000000010f087824 */ /* 0x000fe200078e0200 */
[----:B---3--:R-:W-:-:S04]  /*01b0*/  @!P0 PRMT R9, R4, 0x7610, R9 ;  /* 0x0000761004098816 */ /* 0x008fc80000000009 */
[----:B------:R-:W-:Y:S02]  /*01c0*/  ISETP.GE.U32.AND P2, PT, R8, UR8, PT ;  /* 0x0000000808007c0c */ /* 0x000fe4000bf46070 */
[----:B------:R-:W-:-:S05]  /*01d0*/  LEA R8, R0, UR4, 0x3 ;  /* 0x0000000400087c11 */ /* 0x000fca000f8e18ff */
[----:B------:R0:W-:Y:S04]  /*01e0*/  STS.64 [R8], R6 ;  /* 0x0000000608007388 */ /* 0x0001e80000000a00 */
[----:B------:R0:W-:Y:S02]  /*01f0*/  @!P0 STS.64 [R8+0x2000], R4 ;  /* 0x0020000408008388 */ /* 0x0001e40000000a00 */
[----:B------:R-:W-:Y:S01]  /*0200*/  @!P2 IMAD R14, R15, 0x8, R8 ;  /* 0x000000080f0ea824 */ /* 0x000fe200078e0208 */
[----:B------:R-:W-:Y:S06]  /*0210*/  BAR.SYNC.DEFER_BLOCKING 0x0 ;  /* 0x0000000000007b1d */ /* 0x000fec0000010000 */
[----:B------:R-:W-:Y:S05]  /*0220*/  @P0 BRA `(.L_x_57) ;  /* 0x00000000002c0947 */ /* 0x000fea0003800000 */
[----:B------:R-:W-:Y:S01]  /*0230*/  LOP3.LUT R13, R9, 0xffff, RZ, 0xc0, !PT ;  /* 0x0000ffff090d7812 */ /* 0x000fe200078ec0ff */
[----:B------:R-:W-:Y:S05]  /*0240*/  WARPSYNC.ALL ;  /* 0x0000000000007948 */ /* 0x000fea0003800000 */
[----:B------:R-:W-:-:S13]  /*0250*/  ISETP.GT.U32.AND P1, PT, R10, R13, PT ;  /* 0x0000000d0a00720c */ /* 0x000fda0003f24070 */
[----:B------:R-:W-:-:S06]  /*0260*/  @P1 IMAD R12, R13, 0x8, R8 ;  /* 0x000000080d0c1824 */ /* 0x000fcc00078e0208 */
[----:B------:R-:W1:Y:S02]  /*0270*/  @P1 LDS.U16 R12, [R12+0x2000] ;  /* 0x002000000c0c1984 */ /* 0x000e640000000400 */
[----:B-1----:R-:W-:-:S05]  /*0280*/  @P1 IMAD.IADD R13, R9, 0x1, R12 ;  /* 0x00000001090d1824 */ /* 0x002fca00078e020c */
[----:B------:R-:W-:Y:S01]  /*0290*/  @P1 PRMT R9, R13, 0x7610, R9 ;  /* 0x000076100d091816 */ /* 0x000fe20000000009 */
[----:B------:R-:W-:-:S03]  /*02a0*/  IMAD.MOV.U32 R13, RZ, RZ, R5 ;  /* 0x000000ffff0d7224 */ /* 0x000fc600078e0005 */
[----:B------:R-:W-:-:S05]  /*02b0*/  PRMT R12, R9, 0x7610, R4 ;  /* 0x00007610090c7816 */ /* 0x000fca0000000004 */
[----:B------:R1:W-:Y:S01]  /*02c0*/  STS.64 [R8+0x2000], R12 ;  /* 0x0020000c08007388 */ /* 0x0003e20000000a00 */
[----:B------:R-:W-:Y:S06]  /*02d0*/  BAR.SYNC.DEFER_BLOCKING 0x0 ;  /* 0x0000000000007b1d */ /* 0x000fec0000010000 */
.L_x_57:
[----:B------:R-:W2:Y:S01]  /*02e0*/  @!P2 LDS.U16 R14, [R14] ;  /* 0x000000000e0ea984 */ /* 0x000ea20000000400 */
[----:B-1----:R-:W-:Y:S01]  /*02f0*/  IMAD.MOV.U32 R13, RZ, RZ, R7 ;  /* 0x000000ffff0d7224 */ /* 0x002fe200078e0007 */
[----:B------:R-:W-:Y:S05]  /*0300*/  WARPSYNC.ALL ;  /* 0x0000000000007948 */ /* 0x000fea0003800000 */
[----:B--2---:R-:W-:-:S05]  /*0310*/  @!P2 IMAD.IADD R12, R11, 0x1, R14 ;  /* 0x000000010b0ca824 */ /* 0x004fca00078e020e */
[----:B------:R-:W-:-:S04]  /*0320*/  @!P2 PRMT R11, R12, 0x7610, R11 ;  /* 0x000076100c0ba816 */ /* 0x000fc8000000000b */
[----:B------:R-:W-:-:S05]  /*0330*/  LOP3.LUT R15, R11, 0xffff, RZ, 0xc0, !PT ;  /* 0x0000ffff0b0f7812 */ /* 0x000fca00078ec0ff */
[----:B------:R-:W-:-:S05]  /*0340*/  IMAD.IADD R12, R15, 0x1, R0 ;  /* 0x000000010f0c7824 */ /* 0x000fca00078e0200 */
[----:B------:R-:W-:Y:S02]  /*0350*/  ISETP.GE.U32.AND P2, PT, R12, UR8, PT ;  /* 0x000000080c007c0c */ /* 0x000fe4000bf46070 */
[----:B------:R-:W-:-:S05]  /*0360*/  PRMT R12, R11, 0x7610, R6 ;  /* 0x000076100b0c7816 */ /* 0x000fca0000000006 */
[----:B------:R1:W-:Y:S06]  /*0370*/  STS.64 [R8], R12 ;  /* 0x0000000c08007388 */ /* 0x0003ec0000000a00 */
[----:B------:R-:W-:Y:S01]  /*0380*/  @!P2 IMAD R15, R15, 0x8, R8 ;  /* 0x000000080f0fa824 */ /* 0x000fe200078e0208 */
[----:B------:R-:W-:Y:S06]  /*0390*/  BAR.SYNC.DEFER_BLOCKING 0x0 ;  /* 0x0000000000007b1d */ /* 0x000fec0000010000 */
[----:B------:R-:W-:Y:S05]  /*03a0*/  @P0 BRA `(.L_x_58) ;  /* 0x00000000002c0947 */ /* 0x000fea0003800000 */
[----:B-1----:R-:W-:Y:S01]  /*03b0*/  LOP3.LUT R13, R9, 0xffff, RZ, 0xc0, !PT ;  /* 0x0000ffff090d7812 */ /* 0x002fe200078ec0ff */
        /* <DEDUP_REMOVED lines=10> */
.L_x_58:
[----:B-12---:R-:W1:Y:S01]  /*0460*/  @!P2 LDS.U16 R12, [R15] ;  /* 0x000000000f0ca984 */ /* 0x006e620000000400 */
[----:B------:R-:W-:Y:S01]  /*0470*/  IMAD.MOV.U32 R13, RZ, RZ, R7 ;  /* 0x000000ffff0d7224 */ /* 0x000fe200078e0007 */
[----:B------:R-:W-:Y:S05]  /*0480*/  WARPSYNC.ALL ;  /* 0x0000000000007948 */ /* 0x000fea0003800000 */
[----:B-1----:R-:W-:-:S05]  /*0490*/  @!P2 IMAD.IADD R12, R11, 0x1, R12 ;  /* 0x000000010b0ca824 */ /* 0x002fca00078e020c */
        /* <DEDUP_REMOVED lines=20> */
.L_x_59:
[----:B------:R-:W3:Y:S01]  /*05e0*/  @!P2 LDS.U16 R14, [R14] ;  /* 0x000000000e0ea984 */ /* 0x000ee20000000400 */
[----:B-12---:R-:W-:Y:S01]  /*05f0*/  IMAD.MOV.U32 R13, RZ, RZ, R7 ;  /* 0x000000ffff0d7224 */ /* 0x006fe200078e0007 */
[----:B------:R-:W-:Y:S05]  /*0600*/  WARPSYNC.ALL ;  /* 0x0000000000007948 */ /* 0x000fea0003800000 */
[----:B---3--:R-:W-:-:S05]  /*0610*/  @!P2 IMAD.IADD R12, R11, 0x1, R14 ;  /* 0x000000010b0ca824 */ /* 0x008fca00078e020e */
        /* <DEDUP_REMOVED lines=20> */
.L_x_60:
        /* <DEDUP_REMOVED lines=24> */
.L_x_61:
[----:B------:R-:W1:Y:S01]  /*08e0*/  @!P2 LDS.U16 R14, [R14] ;  /* 0x000000000e0ea984 */ /* 0x000e620000000400 */
[----:B------:R-:W-:Y:S01]  /*08f0*/  IMAD.MOV.U32 R15, RZ, RZ, R7 ;  /* 0x000000ffff0f7224 */ /* 0x000fe200078e0007 */
[----:B------:R-:W-:Y:S05]  /*0900*/  WARPSYNC.ALL ;  /* 0x0000000000007948 */ /* 0x000fea0003800000 */
[----:B-12---:R-:W-:-:S05]  /*0910*/  @!P2 IMAD.IADD R12, R11, 0x1, R14 ;  /* 0x000000010b0ca824 */ /* 0x006fca00078e020e */
[----:B------:R-:W-:-:S04]  /*0920*/  @!P2 PRMT R11, R12, 0x7610, R11 ;  /* 0x000076100c0ba816 */ /* 0x000fc8000000000b */
[C---:B------:R-:W-:Y:S02]  /*0930*/  LOP3.LUT R13, R11.reuse, 0xffff, RZ, 0xc0, !PT ;  /* 0x0000ffff0b0d7812 */ /* 0x040fe400078ec0ff */
[----:B------:R-:W-:-:S03]  /*0940*/  PRMT R14, R11, 0x7610, R6 ;  /* 0x000076100b0e7816 */ /* 0x000fc60000000006 */
[----:B------:R-:W-:Y:S02]  /*0950*/  IMAD.IADD R0, R13, 0x1, R0 ;  /* 0x000000010d007824 */ /* 0x000fe400078e0200 */
[----:B------:R1:W-:Y:S01]  /*0960*/  STS.64 [R8], R14 ;  /* 0x0000000e08007388 */ /* 0x0003e20000000a00 */
[----:B------:R-:W-:Y:S02]  /*0970*/  BAR.SYNC.DEFER_BLOCKING 0x0 ;  /* 0x0000000000007b1d */ /* 0x000fe40000010000 */
[----:B------:R-:W-:-:S13]  /*0980*/  ISETP.GE.U32.AND P1, PT, R0, UR8, PT ;  /* 0x0000000800007c0c */ /* 0x000fda000bf26070 */
[----:B------:R-:W-:Y:S01]  /*0990*/  @!P1 IMAD R12, R13, 0x8, R8 ;  /* 0x000000080d0c9824 */ /* 0x000fe200078e0208 */
[----:B-1----:R-:W-:Y:S06]  /*09a0*/  @P0 BRA `(.L_x_62) ;  /* 0x0000000000280947 */ /* 0x002fec0003800000 */
[----:B------:R-:W-:Y:S01]  /*09b0*/  LOP3.LUT R13, R9, 0xffff, RZ, 0xc0, !PT ;  /* 0x0000ffff090d7812 */ /* 0x000fe200078ec0ff */
[----:B------:R-:W-:Y:S05]  /*09c0*/  WARPSYNC.ALL ;  /* 0x0000000000007948 */ /* 0x000fea0003800000 */
[----:B------:R-:W-:-:S13]  /*09d0*/  ISETP.GT.U32.AND P0, PT, R10, R13, PT ;  /* 0x0000000d0a00720c */ /* 0x000fda0003f04070 */
[----:B------:R-:W-:-:S06]  /*09e0*/  @P0 IMAD R0, R13, 0x8, R8 ;  /* 0x000000080d000824 */ /* 0x000fcc00078e0208 */
[----:B------:R-:W1:Y:S02]  /*09f0*/  @P0 LDS.U16 R0, [R0+0x2000] ;  /* 0x0020000000000984 */ /* 0x000e640000000400 */
[----:B-1----:R-:W-:-:S05]  /*0a00*/  @P0 IMAD.IADD R10, R9, 0x1, R0 ;  /* 0x00000001090a0824 */ /* 0x002fca00078e0200 */
[----:B------:R-:W-:-:S04]  /*0a10*/  @P0 PRMT R9, R10, 0x7610, R9 ;  /* 0x000076100a090816 */ /* 0x000fc80000000009 */
[----:B0-----:R-:W-:-:S05]  /*0a20*/  PRMT R4, R9, 0x7610, R4 ;  /* 0x0000761009047816 */ /* 0x001fca0000000004 */
[----:B------:R1:W-:Y:S01]  /*0a30*/  STS.64 [R8+0x2000], R4 ;  /* 0x0020000408007388 */ /* 0x0003e20000000a00 */
[----:B------:R-:W-:Y:S06]  /*0a40*/  BAR.SYNC.DEFER_BLOCKING 0x0 ;  /* 0x0000000000007b1d */ /* 0x000fec0000010000 */
.L_x_62:
[----:B------:R-:W2:Y:S01]  /*0a50*/  @!P1 LDS.U16 R12, [R12] ;  /* 0x000000000c0c9984 */ /* 0x000ea20000000400 */
[----:B------:R-:W-:Y:S05]  /*0a60*/  WARPSYNC.ALL ;  /* 0x0000000000007948 */ /* 0x000fea0003800000 */
[----:B--2---:R-:W-:-:S05]  /*0a70*/  @!P1 IMAD.IADD R0, R11, 0x1, R12 ;  /* 0x000000010b009824 */ /* 0x004fca00078e020c */
[----:B------:R-:W-:-:S04]  /*0a80*/  @!P1 PRMT R11, R0, 0x7610, R11 ;  /* 0x00007610000b9816 */ /* 0x000fc8000000000b */
[----:B0-----:R-:W-:-:S05]  /*0a90*/  PRMT R6, R11, 0x7610, R6 ;  /* 0x000076100b067816 */ /* 0x001fca0000000006 */
[----:B------:R-:W-:Y:S01]  /*0aa0*/  STS.64 [R8], R6 ;  /* 0x0000000608007388 */ /* 0x000fe20000000a00 */
[----:B------:R-:W-:Y:S06]  /*0ab0*/  BAR.SYNC.DEFER_BLOCKING 0x0 ;  /* 0x0000000000007b1d */ /* 0x000fec0000010000 */
[----:B-1----:R-:W0:Y:S04]  /*0ac0*/  LDS.64 R4, [R8] ;  /* 0x0000000008047984 */ /* 0x002e280000000a00 */
[----:B0-----:R-:W-:Y:S01]  /*0ad0*/  STG.E.64 desc[UR6][R2.64], R4 ;  /* 0x0000000402007986 */ /* 0x001fe2000c101b06 */
[----:B------:R-:W-:Y:S05]  /*0ae0*/  EXIT ;  /* 0x000000000000794d */ /* 0x000fea0003800000 */
.L_x_63:
        /* <DEDUP_REMOVED lines=9> */
.L_x_82:


//--------------------- .text.labelWithSingleLinks --------------------------
	.section	.text.labelWithSingleLinks,"ax",@progbits
	.align	128
        .global         labelWithSingleLinks
        .type           labelWithSingleLinks,@function
        .size           labelWithSingleLinks,(.L_x_83 - labelWithSingleLinks)
        .other          labelWithSingleLinks,@"STO_CUDA_ENTRY STV_DEFAULT"
labelWithSingleLinks:
.text.labelWithSingleLinks:
        /* <DEDUP_REMOVED lines=15> */
[----:B------:R-:W1:Y:S01]  /*00f0*/  LDC.64 R18, c[0x0][0x388] ;  /* 0x0000e200ff127b82 */ /* 0x000e620000000a00 */
[----:B------:R-:W2:Y:S01]  /*0100*/  LDCU.64 UR4, c[0x0][0x358] ;  /* 0x00006b00ff0477ac */ /* 0x000ea20008000a00 */
[----:B------:R-:W3:Y:S06]  /*0110*/  LDCU.64 UR6, c[0x0][0x3a0] ;  /* 0x00007400ff0677ac */ /* 0x000eec0008000a00 */
[----:B------:R-:W4:Y:S01]  /*0120*/  LDC.64 R10, c[0x0][0x380] ;  /* 0x0000e000ff0a7b82 */ /* 0x000f220000000a00 */
[C---:B0-----:R-:W-:Y:S01]  /*0130*/  IADD3 R14, P1, PT, R3.reuse, UR10, RZ ;  /* 0x0000000a030e7c10 */ /* 0x041fe2000ff3e0ff */
[----:B------:R-:W-:Y:S01]  /*0140*/  VIADD R12, R6, 0xffffffff ;  /* 0xffffffff060c7836 */ /* 0x000fe20000000000 */
[----:B------:R-:W-:-:S03]  /*0150*/  IADD3 R8, P0, PT, R3, UR8, RZ ;  /* 0x0000000803087c10 */ /* 0x000fc6000ff1e0ff */
[----:B------:R-:W-:Y:S01]  /*0160*/  IMAD.X R15, RZ, RZ, UR11, P1 ;  /* 0x0000000bff0f7e24 */ /* 0x000fe200088e06ff */
[----:B------:R-:W-:Y:S01]  /*0170*/  ISETP.GE.U32.AND P3, PT, R5, R12, PT ;  /* 0x0000000c0500720c */ /* 0x000fe20003f66070 */
[----:B------:R-:W-:Y:S01]  /*0180*/  IMAD.X R9, RZ, RZ, UR9, P0 ;  /* 0x00000009ff097e24 */ /* 0x000fe200080e06ff */
[----:B---3--:R-:W-:Y:S02]  /*0190*/  IADD3 R16, P2, PT, R3, UR6, RZ ;  /* 0x0000000603107c10 */ /* 0x008fe4000ff5e0ff */
[----:B--2---:R-:W5:Y:S01]  /*01a0*/  LDG.E.U8 R2, desc[UR4][R14.64] ;  /* 0x000000040e027981 */ /* 0x004f62000c1e1100 */
[----:B------:R-:W-:Y:S02]  /*01b0*/  VIADD R20, R7, 0xffffffff ;  /* 0xffffffff07147836 */ /* 0x000fe40000000000 */
[----:B------:R-:W-:Y:S01]  /*01c0*/  IMAD.X R17, RZ, RZ, UR7, P2 ;  /* 0x00000007ff117e24 */ /* 0x000fe200090e06ff */
[----:B------:R-:W-:Y:S01]  /*01d0*/  BSSY.RECONVERGENT B0, `(.L_x_64) ;  /* 0x000002f000007945 */ /* 0x000fe20003800200 */
[----:B------:R1:W5:Y:S01]  /*01e0*/  LDG.E.U8 R0, desc[UR4][R8.64] ;  /* 0x0000000408007981 */ /* 0x000362000c1e1100 */
[----:B------:R-:W-:Y:S01]  /*01f0*/  ISETP.GE.U32.AND P0, PT, R13, R20, PT ;  /* 0x000000140d00720c */ /* 0x000fe20003f06070 */
[----:B----4-:R-:W-:Y:S01]  /*0200*/  IMAD.WIDE.U32 R10, R3, 0x4, R10 ;  /* 0x00000004030a7825 */ /* 0x010fe200078e000a */
[----:B------:R-:W-:Y:S01]  /*0210*/  ISETP.NE.AND P1, PT, R5, RZ, PT ;  /* 0x000000ff0500720c */ /* 0x000fe20003f25270 */
[----:B------:R0:W5:Y:S01]  /*0220*/  LDG.E.U8 R4, desc[UR4][R16.64] ;  /* 0x0000000410047981 */ /* 0x000162000c1e1100 */
[----:B------:R-:W-:-:S02]  /*0230*/  ISETP.NE.AND P2, PT, R13, RZ, PT ;  /* 0x000000ff0d00720c */ /* 0x000fc40003f45270 */
[----:B------:R-:W-:Y:S01]  /*0240*/  PRMT R7, RZ, 0x5410, RZ ;  /* 0x00005410ff077816 */ /* 0x000fe200000000ff */
[----:B-1----:R-:W-:Y:S01]  /*0250*/  IMAD.WIDE.U32 R8, R3, 0x8, R18 ;  /* 0x0000000803087825 */ /* 0x002fe200078e0012 */
[----:B0-----:R-:W-:Y:S02]  /*0260*/  PRMT R16, RZ, 0x7610, R16 ;  /* 0x00007610ff107816 */ /* 0x001fe40000000010 */
[----:B------:R-:W-:Y:S01]  /*0270*/  PRMT R17, RZ, 0x7610, R17 ;  /* 0x00007610ff117816 */ /* 0x000fe20000000011 */
[----:B------:R-:W-:Y:S06]  /*0280*/  @P3 BRA `(.L_x_65) ;  /* 0x00000000008c3947 */ /* 0x000fec0003800000 */
        /* <DEDUP_REMOVED lines=35> */
.L_x_65:
[----:B------:R-:W-:Y:S05]  /*04c0*/  BSYNC.RECONVERGENT B0 ;  /* 0x0000000000007941 */ /* 0x000fea0003800200 */
.L_x_64:
        /* <DEDUP_REMOVED lines=37> */
.L_x_67:
[----:B------:R-:W-:Y:S05]  /*0720*/  BSYNC.RECONVERGENT B0 ;  /* 0x0000000000007941 */ /* 0x000fea0003800200 */
.L_x_66:
        /* <DEDUP_REMOVED lines=37> */
.L_x_69:
[----:B------:R-:W-:Y:S05]  /*0980*/  BSYNC.RECONVERGENT B0 ;  /* 0x0000000000007941 */ /* 0x000fea0003800200 */
.L_x_68:
[----:B------:R-:W-:Y:S04]  /*0990*/  BSSY.RECONVERGENT B0, `(.L_x_70) ;  /* 0x0000026000007945 */ /* 0x000fe80003800200 */
[----:B------:R-:W-:Y:S05]  /*09a0*/  @!P2 BRA `(.L_x_71) ;  /* 0x000000000090a947 */ /* 0x000fea0003800000 */
[----:B------:R-:W-:-:S04]  /*09b0*/  IMAD R6, R13, R6, -R6 ;  /* 0x000000060d067224 */ /* 0x000fc800078e0a06 */
[----:B------:R-:W-:-:S05]  /*09c0*/  IMAD.IADD R5, R5, 0x1, R6 ;  /* 0x0000000105057824 */ /* 0x000fca00078e0206 */
[----:B------:R-:W-:-:S05]  /*09d0*/  IADD3 R12, P0, PT, R5, UR8, RZ ;  /* 0x00000008050c7c10 */ /* 0x000fca000ff1e0ff */
[----:B------:R-:W-:-:S05]  /*09e0*/  IMAD.X R13, RZ, RZ, UR9, P0 ;  /* 0x00000009ff0d7e24 */ /* 0x000fca00080e06ff */
[----:B------:R-:W2:Y:S01]  /*09f0*/  LDG.E.U8 R6, desc[UR4][R12.64] ;  /* 0x000000040c067981 */ /* 0x000ea2000c1e1100 */
[----:B------:R-:W-:-:S05]  /*0a00*/  IADD3 R18, P1, PT, R5, UR10, RZ ;  /* 0x0000000a05127c10 */ /* 0x000fca000ff3e0ff */
[----:B------:R-:W-:Y:S01]  /*0a10*/  IMAD.X R19, RZ, RZ, UR11, P1 ;  /* 0x0000000bff137e24 */ /* 0x000fe200088e06ff */
[CC--:B--2--5:R-:W-:Y:S02]  /*0a20*/  VIMNMX.U16x2 R14, PT, PT, R6.reuse, R0.reuse, PT ;  /* 0x00000000060e7248 */ /* 0x0e4fe40003fe0200 */
[----:B------:R-:W-:-:S03]  /*0a30*/  VIMNMX.U16x2 R0, PT, PT, R6, R0, !PT ;  /* 0x0000000006007248 */ /* 0x000fc60007fe0200 */
[----:B------:R-:W-:-:S05]  /*0a40*/  IMAD.MOV R14, RZ, RZ, -R14 ;  /* 0x000000ffff0e7224 */ /* 0x000fca00078e0a0e */
[----:B------:R-:W-:Y:S02]  /*0a50*/  PRMT R15, R14, 0x7710, RZ ;  /* 0x000077100e0f7816 */ /* 0x000fe400000000ff */
[----:B------:R-:W-:-:S03]  /*0a60*/  IADD3 R14, P2, PT, R5, UR6, RZ ;  /* 0x00000006050e7c10 */ /* 0x000fc6000ff5e0ff */
[----:B------:R-:W-:Y:S02]  /*0a70*/  IMAD.IADD R0, R0, 0x1, R15 ;  /* 0x0000000100007824 */ /* 0x000fe400078e020f */
[----:B------:R-:W-:-:S03]  /*0a80*/  IMAD.X R15, RZ, RZ, UR7, P2 ;  /* 0x00000007ff0f7e24 */ /* 0x000fc600090e06ff */
        /* <DEDUP_REMOVED lines=22> */
.L_x_71:
[----:B------:R-:W-:Y:S05]  /*0bf0*/  BSYNC.RECONVERGENT B0 ;  /* 0x0000000000007941 */ /* 0x000fea0003800200 */
.L_x_70:
[----:B------:R-:W-:Y:S02]  /*0c00*/  PRMT R6, R17, 0x7610, R7 ;  /* 0x0000761011067816 */ /* 0x000fe40000000007 */
[----:B------:R-:W-:-:S05]  /*0c10*/  PRMT R7, R7, 0x5410, R16 ;  /* 0x0000541007077816 */ /* 0x000fca0000000010 */
[----:B------:R-:W-:Y:S04]  /*0c20*/  STG.E.64 desc[UR4][R8.64], R6 ;  /* 0x0000000608007986 */ /* 0x000fe8000c101b04 */
[----:B------:R-:W-:Y:S01]  /*0c30*/  STG.E desc[UR4][R10.64], R3 ;  /* 0x000000030a007986 */ /* 0x000fe2000c101904 */
[----:B------:R-:W-:Y:S05]  /*0c40*/  EXIT ;  /* 0x000000000000794d */ /* 0x000fea0003800000 */
.L_x_72:
        /* <DEDUP_REMOVED lines=11> */
.L_x_83:


//--------------------- .nv.global.init           --------------------------
	.section	.nv.global.init,"aw",@progbits
.nv.global.init:
	.type		$str$2,@object
	.size		$str$2,($str$3 - $str$2)
$str$2:
        /*0000*/ 	.byte	0x6d, 0x61, 0x74, 0x63, 0x68, 0x20, 0x0a, 0x00
	.type		$str$3,@object
	.size		$str$3,($str$1 - $str$3)
$str$3:
        /*0008*/ 	.byte	0x6f, 0x75, 0x74, 0x20, 0x69, 0x74, 0x65, 0x72, 0x20, 0x25, 0x64, 0x0a, 0x00
	.type		$str$1,@object
	.size		$str$1,($str - $str$1)
$str$1:
        /*0015*/ 	.byte	0x72, 0x6f, 0x77, 0x3a, 0x20, 0x25, 0x64, 0x2c, 0x20, 0x63, 0x6f, 0x6c, 0x3a, 0x20, 0x25, 0x64
        /*0025*/ 	.byte	0x0a, 0x00
	.type		$str,@object
	.size		$str,(.L_0 - $str)
$str:
        /*0027*/ 	.byte	0x66, 0x69, 0x72, 0x73, 0x74, 0x42, 0x6f, 0x72, 0x64, 0x65, 0x72, 0x4c, 0x69, 0x6e, 0x6b, 0x49
        /*0037*/ 	.byte	0x64, 0x78, 0x20, 0x25, 0x64, 0x0a, 0x00
.L_0:


//--------------------- .nv.shared.reserved.0     --------------------------
	.section	.nv.shared.reserved.0,"aw",@nobits
	.weak		__nv_reservedSMEM_offset_0_alias
	.size		__nv_reservedSMEM_offset_0_alias, 0, 64
	.other		__nv_reservedSMEM_offset_0_alias,@"STO_CUDA_RESERVED_SHARED STV_DEFAULT"
__nv_reservedSMEM_offset_0_alias:
	.zero		0
	.zero		64


//--------------------- .nv.shared.labelWithSharedLinks --------------------------
	.section	.nv.shared.labelWithSharedLinks,"aw",@nobits
	.sectionflags	@""
	.align	8
.nv.shared.labelWithSharedLinks:
	.zero		9472


//--------------------- .nv.shared.labelWithSharedLinksInterleaved --------------------------
	.section	.nv.shared.labelWithSharedLinksInterleaved,"aw",@nobits
	.sectionflags	@""
	.align	8
.nv.shared.labelWithSharedLinksInterleaved:
	.zero		9472


//--------------------- .nv.shared.globalizeSingleLinkVertical --------------------------
	.section	.nv.shared.globalizeSingleLinkVertical,"aw",@nobits
	.sectionflags	@""
	.align	8
.nv.shared.globalizeSingleLinkVertical:
	.zero		17408


//--------------------- .nv.shared.globalizeSingleLinkHorizontal --------------------------
	.section	.nv.shared.globalizeSingleLinkHorizontal,"aw",@nobits
	.sectionflags	@""
	.align	8
.nv.shared.globalizeSingleLinkHorizontal:
	.zero		17408


//--------------------- .nv.constant0.labelComponentsFarRootCandidates --------------------------
	.section	.nv.constant0.labelComponentsFarRootCandidates,"a",@progbits
	.sectionflags	@""
	.align	4
.nv.constant0.labelComponentsFarRootCandidates:
	.zero		936


//--------------------- .nv.constant0.rootFind    --------------------------
	.section	.nv.constant0.rootFind,"a",@progbits
	.sectionflags	@""
	.align	4
.nv.constant0.rootFind:
	.zero		928


//--------------------- .nv.constant0.rootFindCandidates --------------------------
	.section	.nv.constant0.rootFindCandidates,"a",@progbits
	.sectionflags	@""
	.align	4
.nv.constant0.rootFindCandidates:
	.zero		920


//--------------------- .nv.constant0.classifyRootCandidatesShifting --------------------------
	.section	.nv.constant0.classifyRootCandidatesShifting,"a",@progbits
	.sectionflags	@""
	.align	4
.nv.constant0.classifyRootCandidatesShifting:
	.zero		920


//--------------------- .nv.constant0.globalizeLinksHorizontal --------------------------
	.section	.nv.constant0.globalizeLinksHorizontal,"a",@progbits
	.sectionflags	@""
	.align	4
.nv.constant0.globalizeLinksHorizontal:
	.zero		920


//--------------------- .nv.constant0.globalizeLinksVertical --------------------------
	.section	.nv.constant0.globalizeLinksVertical,"a",@progbits
	.sectionflags	@""
	.align	4
.nv.constant0.globalizeLinksVertical:
	.zero		920


//--------------------- .nv.constant0.labelWithSharedLinks --------------------------
	.section	.nv.constant0.labelWithSharedLinks,"a",@progbits
	.sectionflags	@""
	.align	4
.nv.constant0.labelWithSharedLinks:
	.zero		944


//--------------------- .nv.constant0.labelWithSharedLinksInterleaved --------------------------
	.section	.nv.constant0.labelWithSharedLinksInterleaved,"a",@progbits
	.sectionflags	@""
	.align	4
.nv.constant0.labelWithSharedLinksInterleaved:
	.zero		928


//--------------------- .nv.constant0.globalizeSingleLinkVertical --------------------------
	.section	.nv.constant0.globalizeSingleLinkVertical,"a",@progbits
	.sectionflags	@""
	.align	4
.nv.constant0.globalizeSingleLinkVertical:
	.zero		912


//--------------------- .nv.constant0.globalizeSingleLinkHorizontal --------------------------
	.section	.nv.constant0.globalizeSingleLinkHorizontal,"a",@progbits
	.sectionflags	@""
	.align	4
.nv.constant0.globalizeSingleLinkHorizontal:
	.zero		912


//--------------------- .nv.constant0.labelWithSingleLinks --------------------------
	.section	.nv.constant0.labelWithSingleLinks,"a",@progbits
	.sectionflags	@""
	.align	4
.nv.constant0.labelWithSingleLinks:
	.zero		944


//--------------------- SYMBOLS --------------------------

	.type		.nv.reservedSmem.offset0,@object
	.size		.nv.reservedSmem.offset0,0x4
	.type		.nv.reservedSmem.cap,@object
	.size		.nv.reservedSmem.cap,0x4
	.type		vprintf,@function
